	.target	sm_100a

	.elftype	@"ET_EXEC"


//--------------------- .note.nv.tkinfo           --------------------------
	.section	.note.nv.tkinfo,"",@"SHT_NOTE"
	.sectionflags	@"SHF_NOTE_NV_TKINFO"
	.tkinfo
        /*0018*/ 	.word	0x00000002
        /*0030*/ 	.string	""
        /*0030*/ 	.string	"ptxas"
        /*0030*/ 	.string	"Cuda compilation tools, release 13.0, V13.0.88"
        /*0030*/ 	.string	"Build cuda_13.0.r13.0/compiler.36424714_0"
        /*0030*/ 	.string	"-arch sm_100a -m 64 "



//--------------------- .note.nv.cuinfo           --------------------------
	.section	.note.nv.cuinfo,"",@"SHT_NOTE"
	.sectionflags	@"SHF_NOTE_NV_CUINFO"
        /*0018*/ 	.short	0x0002
        /*001a*/ 	.short	0x0064
        /*001c*/ 	.short	0x0082
	.zero		2


//--------------------- .nv.info                  --------------------------
	.section	.nv.info,"",@"SHT_CUDA_INFO"
	.align	4


	//----- nvinfo : EIATTR_REGCOUNT
	.align		4
        /*0000*/ 	.byte	0x04, 0x2f
        /*0002*/ 	.short	(.L_19 - .L_18)
	.align		4
.L_18:
        /*0004*/ 	.word	index@(_ZN7cutlass13device_kernelINS_4gemm6kernel13GemmUniversalIN4cute5tupleIJiiiiEEENS1_10collective13CollectiveMmaINS1_35MainloopSm100TmaUmmaWarpSpecializedILi5ELi2ELi4ENS5_IJNS4_1CILi1EEESB_SB_EEEEENS5_IJNSA_ILi64EEESE_NSA_ILi128EEEEEENS_12float_e4m3_tENS5_IJlSB_lEEESH_SI_NS4_8TiledMMAINS4_8MMA_AtomIJNS4_10MMA_TraitsINS4_19SM100_MMA_F8F6F4_SSEJSH_SH_fSE_SE_NS4_17integral_constantINS4_4UMMA5MajorELSP_0EEESQ_NSN_INSO_7ScaleInELSR_0EEESS_EEEEEENS4_6LayoutISC_NS5_IJNSA_ILi0EEESW_SW_EEEEENS5_IJNS4_10UnderscoreESZ_SZ_EEEEENS4_13SM90_TMA_LOADENS4_14ComposedLayoutINS4_7SwizzleILi3ELi4ELi3EEENS4_18smem_ptr_flag_bitsILi8EEENSV_INS5_IJNSA_ILi8EEESF_EEENS5_IJSF_SB_EEEEEEEvNS4_8identityES12_S1C_vS1D_EENS_8epilogue10collective18CollectiveEpilogueINS1F_23Sm100TmaWarpSpecializedILi1ELi1ELi32ELb0ELb0EEEJSG_NS5_IJNSV_ISE_SB_EES1K_EEESH_SI_SH_SI_NS1F_6fusion15FusionCallbacksIS1J_NS1M_17LinearCombinationISH_fSH_fLNS_15FloatRoundStyleE2EEESG_S1L_JEEENS4_5SM1004TMEM4LOAD26SM100_TMEM_LOAD_16dp32b32xES12_NS13_INS14_ILi2ELi4ELi3EEES17_NSV_INS5_IJS18_SE_EEENS5_IJSE_SB_EEEEEEENS4_39AutoVectorizingCopyWithAssumedAlignmentILi128EEENS4_14SM90_TMA_STOREES20_S22_S22_EEEvvEEEEvNT_6ParamsE)
        /*0008*/ 	.word	0x00000078


	//----- nvinfo : EIATTR_FRAME_SIZE
	.align		4
.L_19:
        /*000c*/ 	.byte	0x04, 0x11
        /*000e*/ 	.short	(.L_21 - .L_20)
	.align		4
.L_20:
        /*0010*/ 	.word	index@($__internal_2_$__cuda_sm10x_tcgen05_guardrail_trap_unallocated_columns_being_dealloced)
        /*0014*/ 	.word	0x00000000


	//----- nvinfo : EIATTR_FRAME_SIZE
	.align		4
.L_21:
        /*0018*/ 	.byte	0x04, 0x11
        /*001a*/ 	.short	(.L_23 - .L_22)
	.align		4
.L_22:
        /*001c*/ 	.word	index@($__internal_1_$__cuda_sm10x_tcgen05_guardrail_trap_phase_invalid_during_alloc)
        /*0020*/ 	.word	0x00000000


	//----- nvinfo : EIATTR_FRAME_SIZE
	.align		4
.L_23:
        /*0024*/ 	.byte	0x04, 0x11
        /*0026*/ 	.short	(.L_25 - .L_24)
	.align		4
.L_24:
        /*0028*/ 	.word	index@($__internal_0_$__cuda_sm10x_tcgen05_guardrail_trap_col_being_dealloced_not_returned_by_alloc)
        /*002c*/ 	.word	0x00000000


	//----- nvinfo : EIATTR_FRAME_SIZE
	.align		4
.L_25:
        /*0030*/ 	.byte	0x04, 0x11
        /*0032*/ 	.short	(.L_27 - .L_26)
	.align		4
.L_26:
        /*0034*/ 	.word	index@(_ZN7cutlass13device_kernelINS_4gemm6kernel13GemmUniversalIN4cute5tupleIJiiiiEEENS1_10collective13CollectiveMmaINS1_35MainloopSm100TmaUmmaWarpSpecializedILi5ELi2ELi4ENS5_IJNS4_1CILi1EEESB_SB_EEEEENS5_IJNSA_ILi64EEESE_NSA_ILi128EEEEEENS_12float_e4m3_tENS5_IJlSB_lEEESH_SI_NS4_8TiledMMAINS4_8MMA_AtomIJNS4_10MMA_TraitsINS4_19SM100_MMA_F8F6F4_SSEJSH_SH_fSE_SE_NS4_17integral_constantINS4_4UMMA5MajorELSP_0EEESQ_NSN_INSO_7ScaleInELSR_0EEESS_EEEEEENS4_6LayoutISC_NS5_IJNSA_ILi0EEESW_SW_EEEEENS5_IJNS4_10UnderscoreESZ_SZ_EEEEENS4_13SM90_TMA_LOADENS4_14ComposedLayoutINS4_7SwizzleILi3ELi4ELi3EEENS4_18smem_ptr_flag_bitsILi8EEENSV_INS5_IJNSA_ILi8EEESF_EEENS5_IJSF_SB_EEEEEEEvNS4_8identityES12_S1C_vS1D_EENS_8epilogue10collective18CollectiveEpilogueINS1F_23Sm100TmaWarpSpecializedILi1ELi1ELi32ELb0ELb0EEEJSG_NS5_IJNSV_ISE_SB_EES1K_EEESH_SI_SH_SI_NS1F_6fusion15FusionCallbacksIS1J_NS1M_17LinearCombinationISH_fSH_fLNS_15FloatRoundStyleE2EEESG_S1L_JEEENS4_5SM1004TMEM4LOAD26SM100_TMEM_LOAD_16dp32b32xES12_NS13_INS14_ILi2ELi4ELi3EEES17_NSV_INS5_IJS18_SE_EEENS5_IJSE_SB_EEEEEEENS4_39AutoVectorizingCopyWithAssumedAlignmentILi128EEENS4_14SM90_TMA_STOREES20_S22_S22_EEEvvEEEEvNT_6ParamsE)
        /*0038*/ 	.word	0x00000000


	//----- nvinfo : EIATTR_MIN_STACK_SIZE
	.align		4
.L_27:
        /*003c*/ 	.byte	0x04, 0x12
        /*003e*/ 	.short	(.L_29 - .L_28)
	.align		4
.L_28:
        /*0040*/ 	.word	index@(_ZN7cutlass13device_kernelINS_4gemm6kernel13GemmUniversalIN4cute5tupleIJiiiiEEENS1_10collective13CollectiveMmaINS1_35MainloopSm100TmaUmmaWarpSpecializedILi5ELi2ELi4ENS5_IJNS4_1CILi1EEESB_SB_EEEEENS5_IJNSA_ILi64EEESE_NSA_ILi128EEEEEENS_12float_e4m3_tENS5_IJlSB_lEEESH_SI_NS4_8TiledMMAINS4_8MMA_AtomIJNS4_10MMA_TraitsINS4_19SM100_MMA_F8F6F4_SSEJSH_SH_fSE_SE_NS4_17integral_constantINS4_4UMMA5MajorELSP_0EEESQ_NSN_INSO_7ScaleInELSR_0EEESS_EEEEEENS4_6LayoutISC_NS5_IJNSA_ILi0EEESW_SW_EEEEENS5_IJNS4_10UnderscoreESZ_SZ_EEEEENS4_13SM90_TMA_LOADENS4_14ComposedLayoutINS4_7SwizzleILi3ELi4ELi3EEENS4_18smem_ptr_flag_bitsILi8EEENSV_INS5_IJNSA_ILi8EEESF_EEENS5_IJSF_SB_EEEEEEEvNS4_8identityES12_S1C_vS1D_EENS_8epilogue10collective18CollectiveEpilogueINS1F_23Sm100TmaWarpSpecializedILi1ELi1ELi32ELb0ELb0EEEJSG_NS5_IJNSV_ISE_SB_EES1K_EEESH_SI_SH_SI_NS1F_6fusion15FusionCallbacksIS1J_NS1M_17LinearCombinationISH_fSH_fLNS_15FloatRoundStyleE2EEESG_S1L_JEEENS4_5SM1004TMEM4LOAD26SM100_TMEM_LOAD_16dp32b32xES12_NS13_INS14_ILi2ELi4ELi3EEES17_NSV_INS5_IJS18_SE_EEENS5_IJSE_SB_EEEEEEENS4_39AutoVectorizingCopyWithAssumedAlignmentILi128EEENS4_14SM90_TMA_STOREES20_S22_S22_EEEvvEEEEvNT_6ParamsE)
        /*0044*/ 	.word	0x00000000
.L_29:


//--------------------- .nv.compat                --------------------------
	.section	.nv.compat,"",@"SHT_CUDA_COMPAT_INFO"
	.align	4
        /*0000*/ 	.byte	0x02, 0x09, 0x01, 0x00, 0x02, 0x02, 0x02, 0x00, 0x02, 0x05, 0x05, 0x00, 0x03, 0x07, 0x01, 0x01
        /*0010*/ 	.byte	0x02, 0x03, 0x01, 0x00, 0x02, 0x06, 0x01, 0x00, 0x04, 0x0b, 0x08, 0x00, 0x09, 0x00, 0x00, 0x00
        /*0020*/ 	.byte	0x00, 0x00, 0x00, 0x00


//--------------------- .nv.info._ZN7cutlass13device_kernelINS_4gemm6kernel13GemmUniversalIN4cute5tupleIJiiiiEEENS1_10collective13CollectiveMmaINS1_35MainloopSm100TmaUmmaWarpSpecializedILi5ELi2ELi4ENS5_IJNS4_1CILi1EEESB_SB_EEEEENS5_IJNSA_ILi64EEESE_NSA_ILi128EEEEEENS_12float_e4m3_tENS5_IJlSB_lEEESH_SI_NS4_8TiledMMAINS4_8MMA_AtomIJNS4_10MMA_TraitsINS4_19SM100_MMA_F8F6F4_SSEJSH_SH_fSE_SE_NS4_17integral_constantINS4_4UMMA5MajorELSP_0EEESQ_NSN_INSO_7ScaleInELSR_0EEESS_EEEEEENS4_6LayoutISC_NS5_IJNSA_ILi0EEESW_SW_EEEEENS5_IJNS4_10UnderscoreESZ_SZ_EEEEENS4_13SM90_TMA_LOADENS4_14ComposedLayoutINS4_7SwizzleILi3ELi4ELi3EEENS4_18smem_ptr_flag_bitsILi8EEENSV_INS5_IJNSA_ILi8EEESF_EEENS5_IJSF_SB_EEEEEEEvNS4_8identityES12_S1C_vS1D_EENS_8epilogue10collective18CollectiveEpilogueINS1F_23Sm100TmaWarpSpecializedILi1ELi1ELi32ELb0ELb0EEEJSG_NS5_IJNSV_ISE_SB_EES1K_EEESH_SI_SH_SI_NS1F_6fusion15FusionCallbacksIS1J_NS1M_17LinearCombinationISH_fSH_fLNS_15FloatRoundStyleE2EEESG_S1L_JEEENS4_5SM1004TMEM4LOAD26SM100_TMEM_LOAD_16dp32b32xES12_NS13_INS14_ILi2ELi4ELi3EEES17_NSV_INS5_IJS18_SE_EEENS5_IJSE_SB_EEEEEEENS4_39AutoVectorizingCopyWithAssumedAlignmentILi128EEENS4_14SM90_TMA_STOREES20_S22_S22_EEEvvEEEEvNT_6ParamsE --------------------------
	.section	.nv.info._ZN7cutlass13device_kernelINS_4gemm6kernel13GemmUniversalIN4cute5tupleIJiiiiEEENS1_10collective13CollectiveMmaINS1_35MainloopSm100TmaUmmaWarpSpecializedILi5ELi2ELi4ENS5_IJNS4_1CILi1EEESB_SB_EEEEENS5_IJNSA_ILi64EEESE_NSA_ILi128EEEEEENS_12float_e4m3_tENS5_IJlSB_lEEESH_SI_NS4_8TiledMMAINS4_8MMA_AtomIJNS4_10MMA_TraitsINS4_19SM100_MMA_F8F6F4_SSEJSH_SH_fSE_SE_NS4_17integral_constantINS4_4UMMA5MajorELSP_0EEESQ_NSN_INSO_7ScaleInELSR_0EEESS_EEEEEENS4_6LayoutISC_NS5_IJNSA_ILi0EEESW_SW_EEEEENS5_IJNS4_10UnderscoreESZ_SZ_EEEEENS4_13SM90_TMA_LOADENS4_14ComposedLayoutINS4_7SwizzleILi3ELi4ELi3EEENS4_18smem_ptr_flag_bitsILi8EEENSV_INS5_IJNSA_ILi8EEESF_EEENS5_IJSF_SB_EEEEEEEvNS4_8identityES12_S1C_vS1D_EENS_8epilogue10collective18CollectiveEpilogueINS1F_23Sm100TmaWarpSpecializedILi1ELi1ELi32ELb0ELb0EEEJSG_NS5_IJNSV_ISE_SB_EES1K_EEESH_SI_SH_SI_NS1F_6fusion15FusionCallbacksIS1J_NS1M_17LinearCombinationISH_fSH_fLNS_15FloatRoundStyleE2EEESG_S1L_JEEENS4_5SM1004TMEM4LOAD26SM100_TMEM_LOAD_16dp32b32xES12_NS13_INS14_ILi2ELi4ELi3EEES17_NSV_INS5_IJS18_SE_EEENS5_IJSE_SB_EEEEEEENS4_39AutoVectorizingCopyWithAssumedAlignmentILi128EEENS4_14SM90_TMA_STOREES20_S22_S22_EEEvvEEEEvNT_6ParamsE,"",@"SHT_CUDA_INFO"
	.sectionflags	@""
	.align	4


	//----- nvinfo : EIATTR_CUDA_API_VERSION
	.align		4
        /*0000*/ 	.byte	0x04, 0x37
        /*0002*/ 	.short	(.L_31 - .L_30)
.L_30:
        /*0004*/ 	.word	0x00000082


	//----- nvinfo : EIATTR_KPARAM_INFO
	.align		4
.L_31:
        /*0008*/ 	.byte	0x04, 0x17
        /*000a*/ 	.short	(.L_33 - .L_32)
.L_32:
        /*000c*/ 	.word	0x00000000
        /*0010*/ 	.short	0x0000
        /*0012*/ 	.short	0x0000
        /*0014*/ 	.byte	0x00, 0xf0, 0x01, 0x20


	//----- nvinfo : EIATTR_AT_ENTRY_FRAGMENTS
	.align		4
.L_33:
        /*0018*/ 	.byte	0x04, 0x4f
        /*001a*/ 	.short	(.L_35 - .L_34)


	//   ....[0]....
.L_34:
        /*001c*/ 	.word	0x00000006


	//----- nvinfo : EIATTR_RESERVED_SMEM_USED
	.align		4
.L_35:
        /*0020*/ 	.byte	0x01, 0x41
	.zero		2


	//----- nvinfo : EIATTR_SPARSE_MMA_MASK
	.align		4
        /*0024*/ 	.byte	0x03, 0x50
        /*0026*/ 	.short	0x0000


	//----- nvinfo : EIATTR_TCGEN05_1CTA_USED
	.align		4
        /*0028*/ 	.byte	0x01, 0x51
	.zero		2


	//----- nvinfo : EIATTR_MAXREG_COUNT
	.align		4
        /*002c*/ 	.byte	0x03, 0x1b
        /*002e*/ 	.short	0x00ff


	//----- nvinfo : EIATTR_NUM_BARRIERS
	.align		4
        /*0030*/ 	.byte	0x02, 0x4c
        /*0032*/ 	.byte	0x07
	.zero		1


	//----- nvinfo : EIATTR_EXTERNS
	.align		4
        /*0034*/ 	.byte	0x04, 0x0f
        /*0036*/ 	.short	(.L_37 - .L_36)


	//   ....[0]....
	.align		4
.L_36:
        /*0038*/ 	.word	index@(__assertfail)


	//----- nvinfo : EIATTR_MERCURY_ISA_VERSION
	.align		4
.L_37:
        /*003c*/ 	.byte	0x03, 0x5f
        /*003e*/ 	.short	0x0101


	//----- nvinfo : EIATTR_INT_WARP_WIDE_INSTR_OFFSETS
	.align		4
        /*0040*/ 	.byte	0x04, 0x31
        /*0042*/ 	.short	(.L_39 - .L_38)


	//   ....[0]....
.L_38:
        /*0044*/ 	.word	0x00001d80


	//   ....[1]....
        /*0048*/ 	.word	0x000038c0


	//   ....[2]....
        /*004c*/ 	.word	0x000038e0


	//   ....[3]....
        /*0050*/ 	.word	0x00003910


	//   ....[4]....
        /*0054*/ 	.word	0x00004320


	//   ....[5]....
        /*0058*/ 	.word	0x00004410


	//----- nvinfo : EIATTR_COOP_GROUP_MASK_REGIDS
	.align		4
.L_39:
        /*005c*/ 	.byte	0x04, 0x29
        /*005e*/ 	.short	(.L_41 - .L_40)


	//   ....[0]....
.L_40:
        /*0060*/ 	.word	0xffffffff


	//   ....[1]....
        /*0064*/ 	.word	0xffffffff


	//   ....[2]....
        /*0068*/ 	.word	0xffffffff


	//   ....[3]....
        /*006c*/ 	.word	0xffffffff


	//   ....[4]....
        /*0070*/ 	.word	0xffffffff


	//   ....[5]....
        /*0074*/ 	.word	0xffffffff


	//   ....[6]....
        /*0078*/ 	.word	0xffffffff


	//   ....[7]....
        /*007c*/ 	.word	0xffffffff


	//   ....[8]....
        /*0080*/ 	.word	0xffffffff


	//   ....[9]....
        /*0084*/ 	.word	0xffffffff


	//   ....[10]....
        /*0088*/ 	.word	0xffffffff


	//   ....[11]....
        /*008c*/ 	.word	0xffffffff


	//   ....[12]....
        /*0090*/ 	.word	0xffffffff


	//----- nvinfo : EIATTR_COOP_GROUP_INSTR_OFFSETS
	.align		4
.L_41:
        /*0094*/ 	.byte	0x04, 0x28
        /*0096*/ 	.short	(.L_43 - .L_42)


	//   ....[0]....
.L_42:
        /*0098*/ 	.word	0x00000090


	//   ....[1]....
        /*009c*/ 	.word	0x000004d0


	//   ....[2]....
        /*00a0*/ 	.word	0x00000660


	//   ....[3]....
        /*00a4*/ 	.word	0x000007a0


	//   ....[4]....
        /*00a8*/ 	.word	0x000008a0


	//   ....[5]....
        /*00ac*/ 	.word	0x00000a10


	//   ....[6]....
        /*00b0*/ 	.word	0x00000bb0


	//   ....[7]....
        /*00b4*/ 	.word	0x00001c60


	//   ....[8]....
        /*00b8*/ 	.word	0x00002ad0


	//   ....[9]....
        /*00bc*/ 	.word	0x00002ce0


	//   ....[10]....
        /*00c0*/ 	.word	0x00002d10


	//   ....[11]....
        /*00c4*/ 	.word	0x000037a0


	//   ....[12]....
        /*00c8*/ 	.word	0x000039d0


	//----- nvinfo : EIATTR_VRC_CTA_INIT_COUNT
	.align		4
.L_43:
        /*00cc*/ 	.byte	0x02, 0x4a
        /*00ce*/ 	.byte	0x80
	.zero		1


	//----- nvinfo : EIATTR_SYSCALL_OFFSETS
	.align		4
        /*00d0*/ 	.byte	0x04, 0x46
        /*00d2*/ 	.short	(.L_45 - .L_44)


	//   ....[0]....
.L_44:
        /*00d4*/ 	.word	0x00004e30


	//   ....[1]....
        /*00d8*/ 	.word	0x00004f70


	//   ....[2]....
        /*00dc*/ 	.word	0x000056d0


	//----- nvinfo : EIATTR_MBARRIER_INSTR_OFFSETS
	.align		4
.L_45:
        /*00e0*/ 	.byte	0x04, 0x39
        /*00e2*/ 	.short	(.L_47 - .L_46)


	//   ....[0]....
.L_46:
        /*00e4*/ 	.word	0x000005b0
        /*00e8*/ 	.word	0x000000ff
        /*00ec*/ 	.word	0x00000000
        /*00f0*/ 	.short	0x0100
        /*00f2*/ 	.byte	0x05
	.zero		1


	//   ....[1]....
        /*00f4*/ 	.word	0x000005c0
        /*00f8*/ 	.word	0x000000ff
        /*00fc*/ 	.word	0x00000028
        /*0100*/ 	.short	0x0100
        /*0102*/ 	.byte	0x05
	.zero		1


	//   ....[2]....
        /*0104*/ 	.word	0x000005d0
        /*0108*/ 	.word	0x000000ff
        /*010c*/ 	.word	0x00000008
        /*0110*/ 	.short	0x0100
        /*0112*/ 	.byte	0x05
	.zero		1


	//   ....[3]....
        /*0114*/ 	.word	0x000005e0
        /*0118*/ 	.word	0x000000ff
        /*011c*/ 	.word	0x00000030
        /*0120*/ 	.short	0x0100
        /*0122*/ 	.byte	0x05
	.zero		1


	//   ....[4]....
        /*0124*/ 	.word	0x000005f0
        /*0128*/ 	.word	0x000000ff
        /*012c*/ 	.word	0x00000010
        /*0130*/ 	.short	0x0100
        /*0132*/ 	.byte	0x05
	.zero		1


	//   ....[5]....
        /*0134*/ 	.word	0x00000600
        /*0138*/ 	.word	0x000000ff
        /*013c*/ 	.word	0x00000038
        /*0140*/ 	.short	0x0100
        /*0142*/ 	.byte	0x05
	.zero		1


	//   ....[6]....
        /*0144*/ 	.word	0x00000610
        /*0148*/ 	.word	0x000000ff
        /*014c*/ 	.word	0x00000018
        /*0150*/ 	.short	0x0100
        /*0152*/ 	.byte	0x05
	.zero		1


	//   ....[7]....
        /*0154*/ 	.word	0x00000620
        /*0158*/ 	.word	0x000000ff
        /*015c*/ 	.word	0x00000040
        /*0160*/ 	.short	0x0100
        /*0162*/ 	.byte	0x05
	.zero		1


	//   ....[8]....
        /*0164*/ 	.word	0x00000630
        /*0168*/ 	.word	0x000000ff
        /*016c*/ 	.word	0x00000020
        /*0170*/ 	.short	0x0100
        /*0172*/ 	.byte	0x05
	.zero		1


	//   ....[9]....
        /*0174*/ 	.word	0x00000640
        /*0178*/ 	.word	0x000000ff
        /*017c*/ 	.word	0x00000048
        /*0180*/ 	.short	0x0100
        /*0182*/ 	.byte	0x05
	.zero		1


	//   ....[10]....
        /*0184*/ 	.word	0x00000770
        /*0188*/ 	.word	0x000000ff
        /*018c*/ 	.word	0x00000050
        /*0190*/ 	.short	0x0100
        /*0192*/ 	.byte	0x06
	.zero		1


	//   ....[11]....
        /*0194*/ 	.word	0x00000780
        /*0198*/ 	.word	0x000000ff
        /*019c*/ 	.word	0x00000058
        /*01a0*/ 	.short	0x0100
        /*01a2*/ 	.byte	0x06
	.zero		1


	//   ....[12]....
        /*01a4*/ 	.word	0x00000870
        /*01a8*/ 	.word	0x000000ff
        /*01ac*/ 	.word	0x00000060
        /*01b0*/ 	.short	0x0100
        /*01b2*/ 	.byte	0x05
	.zero		1


	//   ....[13]....
        /*01b4*/ 	.word	0x00000880
        /*01b8*/ 	.word	0x000000ff
        /*01bc*/ 	.word	0x00000068
        /*01c0*/ 	.short	0x0100
        /*01c2*/ 	.byte	0x05
	.zero		1


	//   ....[14]....
        /*01c4*/ 	.word	0x000009c0
        /*01c8*/ 	.word	0x000000ff
        /*01cc*/ 	.word	0x00000070
        /*01d0*/ 	.short	0x0100
        /*01d2*/ 	.byte	0x05
	.zero		1


	//   ....[15]....
        /*01d4*/ 	.word	0x000009d0
        /*01d8*/ 	.word	0x000000ff
        /*01dc*/ 	.word	0x00000080
        /*01e0*/ 	.short	0x0100
        /*01e2*/ 	.byte	0x05
	.zero		1


	//   ....[16]....
        /*01e4*/ 	.word	0x000009e0
        /*01e8*/ 	.word	0x000000ff
        /*01ec*/ 	.word	0x00000078
        /*01f0*/ 	.short	0x0100
        /*01f2*/ 	.byte	0x05
	.zero		1


	//   ....[17]....
        /*01f4*/ 	.word	0x000009f0
        /*01f8*/ 	.word	0x000000ff
        /*01fc*/ 	.word	0x00000088
        /*0200*/ 	.short	0x0100
        /*0202*/ 	.byte	0x05
	.zero		1


	//   ....[18]....
        /*0204*/ 	.word	0x00000b20
        /*0208*/ 	.word	0x000000ff
        /*020c*/ 	.word	0x00000090
        /*0210*/ 	.short	0x0100
        /*0212*/ 	.byte	0x06
	.zero		1


	//   ....[19]....
        /*0214*/ 	.word	0x00000b30
        /*0218*/ 	.word	0x000000ff
        /*021c*/ 	.word	0x000000b0
        /*0220*/ 	.short	0x0100
        /*0222*/ 	.byte	0x06
	.zero		1


	//   ....[20]....
        /*0224*/ 	.word	0x00000b40
        /*0228*/ 	.word	0x000000ff
        /*022c*/ 	.word	0x00000098
        /*0230*/ 	.short	0x0100
        /*0232*/ 	.byte	0x06
	.zero		1


	//   ....[21]....
        /*0234*/ 	.word	0x00000b50
        /*0238*/ 	.word	0x000000ff
        /*023c*/ 	.word	0x000000b8
        /*0240*/ 	.short	0x0100
        /*0242*/ 	.byte	0x06
	.zero		1


	//   ....[22]....
        /*0244*/ 	.word	0x00000b60
        /*0248*/ 	.word	0x000000ff
        /*024c*/ 	.word	0x000000a0
        /*0250*/ 	.short	0x0100
        /*0252*/ 	.byte	0x06
	.zero		1


	//   ....[23]....
        /*0254*/ 	.word	0x00000b70
        /*0258*/ 	.word	0x000000ff
        /*025c*/ 	.word	0x000000c0
        /*0260*/ 	.short	0x0100
        /*0262*/ 	.byte	0x06
	.zero		1


	//   ....[24]....
        /*0264*/ 	.word	0x00000b80
        /*0268*/ 	.word	0x000000ff
        /*026c*/ 	.word	0x000000a8
        /*0270*/ 	.short	0x0100
        /*0272*/ 	.byte	0x06
	.zero		1


	//   ....[25]....
        /*0274*/ 	.word	0x00000b90
        /*0278*/ 	.word	0x000000ff
        /*027c*/ 	.word	0x000000c8
        /*0280*/ 	.short	0x0100
        /*0282*/ 	.byte	0x06
	.zero		1


	//   ....[26]....
        /*0284*/ 	.word	0x00000c80
        /*0288*/ 	.word	0x000000ff
        /*028c*/ 	.word	0x000000d0
        /*0290*/ 	.short	0x0100
        /*0292*/ 	.byte	0x05
	.zero		1


	//   ....[27]....
        /*0294*/ 	.word	0x00000c90
        /*0298*/ 	.word	0x000000ff
        /*029c*/ 	.word	0x000000e0
        /*02a0*/ 	.short	0x0100
        /*02a2*/ 	.byte	0x05
	.zero		1


	//   ....[28]....
        /*02a4*/ 	.word	0x00000ca0
        /*02a8*/ 	.word	0x000000ff
        /*02ac*/ 	.word	0x000000d8
        /*02b0*/ 	.short	0x0100
        /*02b2*/ 	.byte	0x05
	.zero		1


	//   ....[29]....
        /*02b4*/ 	.word	0x00000cb0
        /*02b8*/ 	.word	0x000000ff
        /*02bc*/ 	.word	0x000000e8
        /*02c0*/ 	.short	0x0100
        /*02c2*/ 	.byte	0x05
	.zero		1


	//   ....[30]....
        /*02c4*/ 	.word	0x00001580
        /*02c8*/ 	.word	0x00000003
        /*02cc*/ 	.word	0x000000e0
        /*02d0*/ 	.short	0x010a
        /*02d2*/ 	.byte	0xff
	.zero		1


	//   ....[31]....
        /*02d4*/ 	.word	0x000015b0
        /*02d8*/ 	.word	0x00000003
        /*02dc*/ 	.word	0x000000d0
        /*02e0*/ 	.short	0x0101
        /*02e2*/ 	.byte	0xff
	.zero		1


	//   ....[32]....
        /*02e4*/ 	.word	0x00001680
        /*02e8*/ 	.word	0x000000ff
        /*02ec*/ 	.word	0x00000028
        /*02f0*/ 	.short	0x010a
        /*02f2*/ 	.byte	0x08
	.zero		1


	//   ....[33]....
        /*02f4*/ 	.word	0x00001720
        /*02f8*/ 	.word	0x000000ff
        /*02fc*/ 	.word	0x00000028
        /*0300*/ 	.short	0x010a
        /*0302*/ 	.byte	0x21
	.zero		1


	//   ....[34]....
        /*0304*/ 	.word	0x00001880
        /*0308*/ 	.word	0x000000ff
        /*030c*/ 	.word	0x00000028
        /*0310*/ 	.short	0x010a
        /*0312*/ 	.byte	0x08
	.zero		1


	//   ....[35]....
        /*0314*/ 	.word	0x00001970
        /*0318*/ 	.word	0x000000ff
        /*031c*/ 	.word	0x00000068
        /*0320*/ 	.short	0x0101
        /*0322*/ 	.byte	0x04
	.zero		1


	//   ....[36]....
        /*0324*/ 	.word	0x00001990
        /*0328*/ 	.word	0x000000ff
        /*032c*/ 	.word	0x00000028
        /*0330*/ 	.short	0x010a
        /*0332*/ 	.byte	0x08
	.zero		1


	//   ....[37]....
        /*0334*/ 	.word	0x00001a10
        /*0338*/ 	.word	0x000000ff
        /*033c*/ 	.word	0x00000028
        /*0340*/ 	.short	0x010a
        /*0342*/ 	.byte	0x11
	.zero		1


	//   ....[38]....
        /*0344*/ 	.word	0x00001b70
        /*0348*/ 	.word	0x000000ff
        /*034c*/ 	.word	0x00000028
        /*0350*/ 	.short	0x010a
        /*0352*/ 	.byte	0x08
	.zero		1


	//   ....[39]....
        /*0354*/ 	.word	0x00001c90
        /*0358*/ 	.word	0x00000002
        /*035c*/ 	.word	0x00000070
        /*0360*/ 	.short	0x010a
        /*0362*/ 	.byte	0xff
	.zero		1


	//   ....[40]....
        /*0364*/ 	.word	0x00001d50
        /*0368*/ 	.word	0x00000002
        /*036c*/ 	.word	0x00000000
        /*0370*/ 	.short	0x0101
        /*0372*/ 	.byte	0xff
	.zero		1


	//   ....[41]....
        /*0374*/ 	.word	0x000022b0
        /*0378*/ 	.word	0x000000ff
        /*037c*/ 	.word	0x00000000
        /*0380*/ 	.short	0x010a
        /*0382*/ 	.byte	0x05
	.zero		1


	//   ....[42]....
        /*0384*/ 	.word	0x00002340
        /*0388*/ 	.word	0x000000ff
        /*038c*/ 	.word	0x00000000
        /*0390*/ 	.short	0x010a
        /*0392*/ 	.byte	0x05
	.zero		1


	//   ....[43]....
        /*0394*/ 	.word	0x000023d0
        /*0398*/ 	.word	0x000000ff
        /*039c*/ 	.word	0x00000000
        /*03a0*/ 	.short	0x010a
        /*03a2*/ 	.byte	0x05
	.zero		1


	//   ....[44]....
        /*03a4*/ 	.word	0x00002460
        /*03a8*/ 	.word	0x000000ff
        /*03ac*/ 	.word	0x00000000
        /*03b0*/ 	.short	0x010a
        /*03b2*/ 	.byte	0x05
	.zero		1


	//   ....[45]....
        /*03b4*/ 	.word	0x00002500
        /*03b8*/ 	.word	0x00000000
        /*03bc*/ 	.word	0x00000000
        /*03c0*/ 	.short	0x010a
        /*03c2*/ 	.byte	0xff
	.zero		1


	//   ....[46]....
        /*03c4*/ 	.word	0x00002620
        /*03c8*/ 	.word	0x00000000
        /*03cc*/ 	.word	0x000000d0
        /*03d0*/ 	.short	0x010a
        /*03d2*/ 	.byte	0xff
	.zero		1


	//   ....[47]....
        /*03d4*/ 	.word	0x00002680
        /*03d8*/ 	.word	0x00000004
        /*03dc*/ 	.word	0x00000000
        /*03e0*/ 	.short	0x0101
        /*03e2*/ 	.byte	0xff
	.zero		1


	//   ....[48]....
        /*03e4*/ 	.word	0x000026a0
        /*03e8*/ 	.word	0x000000ff
        /*03ec*/ 	.word	0x00000080
        /*03f0*/ 	.short	0x010a
        /*03f2*/ 	.byte	0x05
	.zero		1


	//   ....[49]....
        /*03f4*/ 	.word	0x000027c0
        /*03f8*/ 	.word	0x00000000
        /*03fc*/ 	.word	0x00000070
        /*0400*/ 	.short	0x010a
        /*0402*/ 	.byte	0xff
	.zero		1


	//   ....[50]....
        /*0404*/ 	.word	0x000028d0
        /*0408*/ 	.word	0x00000000
        /*040c*/ 	.word	0x00000000
        /*0410*/ 	.short	0x0101
        /*0412*/ 	.byte	0xff
	.zero		1


	//   ....[51]....
        /*0414*/ 	.word	0x00002960
        /*0418*/ 	.word	0x000000ff
        /*041c*/ 	.word	0x00000080
        /*0420*/ 	.short	0x0106
        /*0422*/ 	.byte	0x05
	.zero		1


	//   ....[52]....
        /*0424*/ 	.word	0x00002980
        /*0428*/ 	.word	0x000000ff
        /*042c*/ 	.word	0x00000080
        /*0430*/ 	.short	0x010a
        /*0432*/ 	.byte	0x05
	.zero		1


	//   ....[53]....
        /*0434*/ 	.word	0x00002a10
        /*0438*/ 	.word	0x000000ff
        /*043c*/ 	.word	0x00000080
        /*0440*/ 	.short	0x0106
        /*0442*/ 	.byte	0x04
	.zero		1


	//   ....[54]....
        /*0444*/ 	.word	0x00002a50
        /*0448*/ 	.word	0x00000000
        /*044c*/ 	.word	0x00000080
        /*0450*/ 	.short	0x010a
        /*0452*/ 	.byte	0xff
	.zero		1


	//   ....[55]....
        /*0454*/ 	.word	0x00002f90
        /*0458*/ 	.word	0x00000000
        /*045c*/ 	.word	0x00000070
        /*0460*/ 	.short	0x010a
        /*0462*/ 	.byte	0xff
	.zero		1


	//   ....[56]....
        /*0464*/ 	.word	0x00003090
        /*0468*/ 	.word	0x00000003
        /*046c*/ 	.word	0x00000000
        /*0470*/ 	.short	0x0101
        /*0472*/ 	.byte	0xff
	.zero		1


	//   ....[57]....
        /*0474*/ 	.word	0x000030a0
        /*0478*/ 	.word	0x000000ff
        /*047c*/ 	.word	0x00000000
        /*0480*/ 	.short	0x010a
        /*0482*/ 	.byte	0x06
	.zero		1


	//   ....[58]....
        /*0484*/ 	.word	0x00003120
        /*0488*/ 	.word	0x000000ff
        /*048c*/ 	.word	0x000000b0
        /*0490*/ 	.short	0x010a
        /*0492*/ 	.byte	0x07
	.zero		1


	//   ....[59]....
        /*0494*/ 	.word	0x00003200
        /*0498*/ 	.word	0x000000ff
        /*049c*/ 	.word	0x00000000
        /*04a0*/ 	.short	0x010a
        /*04a2*/ 	.byte	0x06
	.zero		1


	//   ....[60]....
        /*04a4*/ 	.word	0x00003330
        /*04a8*/ 	.word	0x000000ff
        /*04ac*/ 	.word	0x00000000
        /*04b0*/ 	.short	0x010a
        /*04b2*/ 	.byte	0x1a
	.zero		1


	//   ....[61]....
        /*04b4*/ 	.word	0x000035d0
        /*04b8*/ 	.word	0x000000ff
        /*04bc*/ 	.word	0x00000000
        /*04c0*/ 	.short	0x010a
        /*04c2*/ 	.byte	0x06
	.zero		1


	//   ....[62]....
        /*04c4*/ 	.word	0x00003660
        /*04c8*/ 	.word	0x000000ff
        /*04cc*/ 	.word	0x00000000
        /*04d0*/ 	.short	0x010a
        /*04d2*/ 	.byte	0x06
	.zero		1


	//   ....[63]....
        /*04d4*/ 	.word	0x000036f0
        /*04d8*/ 	.word	0x000000ff
        /*04dc*/ 	.word	0x00000000
        /*04e0*/ 	.short	0x010a
        /*04e2*/ 	.byte	0x06
	.zero		1


	//   ....[64]....
        /*04e4*/ 	.word	0x00003780
        /*04e8*/ 	.word	0x000000ff
        /*04ec*/ 	.word	0x00000000
        /*04f0*/ 	.short	0x010a
        /*04f2*/ 	.byte	0x07
	.zero		1


	//   ....[65]....
        /*04f4*/ 	.word	0x00003bc0
        /*04f8*/ 	.word	0x00000000
        /*04fc*/ 	.word	0x00000070
        /*0500*/ 	.short	0x010a
        /*0502*/ 	.byte	0xff
	.zero		1


	//   ....[66]....
        /*0504*/ 	.word	0x00003cb0
        /*0508*/ 	.word	0x00000000
        /*050c*/ 	.word	0x00000000
        /*0510*/ 	.short	0x0101
        /*0512*/ 	.byte	0xff
	.zero		1


	//   ....[67]....
        /*0514*/ 	.word	0x00003fd0
        /*0518*/ 	.word	0x000000ff
        /*051c*/ 	.word	0x00000068
        /*0520*/ 	.short	0x010a
        /*0522*/ 	.byte	0x06
	.zero		1


	//   ....[68]....
        /*0524*/ 	.word	0x00004150
        /*0528*/ 	.word	0x000000ff
        /*052c*/ 	.word	0x00000058
        /*0530*/ 	.short	0x010a
        /*0532*/ 	.byte	0x06
	.zero		1


	//   ....[69]....
        /*0534*/ 	.word	0x00004480
        /*0538*/ 	.word	0x000000ff
        /*053c*/ 	.word	0x00000050
        /*0540*/ 	.short	0x010b
        /*0542*/ 	.byte	0x06
	.zero		1


	//   ....[70]....
        /*0544*/ 	.word	0x000044a0
        /*0548*/ 	.word	0x000000ff
        /*054c*/ 	.word	0x00000000
        /*0550*/ 	.short	0x0101
        /*0552*/ 	.byte	0x25
	.zero		1


	//   ....[71]....
        /*0554*/ 	.word	0x000044e0
        /*0558*/ 	.word	0x00000000
        /*055c*/ 	.word	0x00000058
        /*0560*/ 	.short	0x010a
        /*0562*/ 	.byte	0xff
	.zero		1


	//   ....[72]....
        /*0564*/ 	.word	0x00004840
        /*0568*/ 	.word	0x00000000
        /*056c*/ 	.word	0x00000070
        /*0570*/ 	.short	0x010a
        /*0572*/ 	.byte	0xff
	.zero		1


	//   ....[73]....
        /*0574*/ 	.word	0x00004950
        /*0578*/ 	.word	0x00000000
        /*057c*/ 	.word	0x00000000
        /*0580*/ 	.short	0x0101
        /*0582*/ 	.byte	0xff
	.zero		1


	//   ....[74]....
        /*0584*/ 	.word	0x00005300
        /*0588*/ 	.word	0x000000ff
        /*058c*/ 	.word	0x00000050
        /*0590*/ 	.short	0x010a
        /*0592*/ 	.byte	0x2b
	.zero		1


	//   ....[75]....
        /*0594*/ 	.word	0x00005320
        /*0598*/ 	.word	0x0000005c
        /*059c*/ 	.word	0x00000090
        /*05a0*/ 	.short	0x010a
        /*05a2*/ 	.byte	0xff
	.zero		1


	//   ....[76]....
        /*05a4*/ 	.word	0x00005470
        /*05a8*/ 	.word	0x000000ff
        /*05ac*/ 	.word	0x00000050
        /*05b0*/ 	.short	0x010a
        /*05b2*/ 	.byte	0x2b
	.zero		1


	//   ....[77]....
        /*05b4*/ 	.word	0x00005550
        /*05b8*/ 	.word	0x000000ff
        /*05bc*/ 	.word	0x00000000
        /*05c0*/ 	.short	0x0101
        /*05c2*/ 	.byte	0x04
	.zero		1


	//   ....[78]....
        /*05c4*/ 	.word	0x000055b0
        /*05c8*/ 	.word	0x0000005c
        /*05cc*/ 	.word	0x00000090
        /*05d0*/ 	.short	0x010a
        /*05d2*/ 	.byte	0xff
	.zero		1


	//   ....[79]....
        /*05d4*/ 	.word	0x00005980
        /*05d8*/ 	.word	0x000000ff
        /*05dc*/ 	.word	0x00000000
        /*05e0*/ 	.short	0x0101
        /*05e2*/ 	.byte	0x05
	.zero		1


	//   ....[80]....
        /*05e4*/ 	.word	0x00006210
        /*05e8*/ 	.word	0x00000003
        /*05ec*/ 	.word	0x000000e0
        /*05f0*/ 	.short	0x010a
        /*05f2*/ 	.byte	0xff
	.zero		1


	//   ....[81]....
        /*05f4*/ 	.word	0x00006270
        /*05f8*/ 	.word	0x00000002
        /*05fc*/ 	.word	0x00000028
        /*0600*/ 	.short	0x010a
        /*0602*/ 	.byte	0xff
	.zero		1


	//   ....[82]....
        /*0604*/ 	.word	0x000062d0
        /*0608*/ 	.word	0x00000002
        /*060c*/ 	.word	0x00000028
        /*0610*/ 	.short	0x010a
        /*0612*/ 	.byte	0xff
	.zero		1


	//   ....[83]....
        /*0614*/ 	.word	0x00006320
        /*0618*/ 	.word	0x00000002
        /*061c*/ 	.word	0x00000070
        /*0620*/ 	.short	0x010a
        /*0622*/ 	.byte	0xff
	.zero		1


	//   ....[84]....
        /*0624*/ 	.word	0x00006380
        /*0628*/ 	.word	0x00000000
        /*062c*/ 	.word	0x00000000
        /*0630*/ 	.short	0x010a
        /*0632*/ 	.byte	0xff
	.zero		1


	//   ....[85]....
        /*0634*/ 	.word	0x000063e0
        /*0638*/ 	.word	0x00000000
        /*063c*/ 	.word	0x00000000
        /*0640*/ 	.short	0x010a
        /*0642*/ 	.byte	0xff
	.zero		1


	//   ....[86]....
        /*0644*/ 	.word	0x00006440
        /*0648*/ 	.word	0x00000000
        /*064c*/ 	.word	0x00000000
        /*0650*/ 	.short	0x010a
        /*0652*/ 	.byte	0xff
	.zero		1


	//   ....[87]....
        /*0654*/ 	.word	0x000064a0
        /*0658*/ 	.word	0x00000000
        /*065c*/ 	.word	0x00000000
        /*0660*/ 	.short	0x010a
        /*0662*/ 	.byte	0xff
	.zero		1


	//   ....[88]....
        /*0664*/ 	.word	0x000064f0
        /*0668*/ 	.word	0x00000000
        /*066c*/ 	.word	0x000000d0
        /*0670*/ 	.short	0x010a
        /*0672*/ 	.byte	0xff
	.zero		1


	//   ....[89]....
        /*0674*/ 	.word	0x00006550
        /*0678*/ 	.word	0x00000000
        /*067c*/ 	.word	0x00000080
        /*0680*/ 	.short	0x010a
        /*0682*/ 	.byte	0xff
	.zero		1


	//   ....[90]....
        /*0684*/ 	.word	0x000065a0
        /*0688*/ 	.word	0x00000000
        /*068c*/ 	.word	0x00000070
        /*0690*/ 	.short	0x010a
        /*0692*/ 	.byte	0xff
	.zero		1


	//   ....[91]....
        /*0694*/ 	.word	0x00006600
        /*0698*/ 	.word	0x00000000
        /*069c*/ 	.word	0x00000080
        /*06a0*/ 	.short	0x010a
        /*06a2*/ 	.byte	0xff
	.zero		1


	//   ....[92]....
        /*06a4*/ 	.word	0x00006650
        /*06a8*/ 	.word	0x00000000
        /*06ac*/ 	.word	0x00000070
        /*06b0*/ 	.short	0x010a
        /*06b2*/ 	.byte	0xff
	.zero		1


	//   ....[93]....
        /*06b4*/ 	.word	0x000066b0
        /*06b8*/ 	.word	0x00000003
        /*06bc*/ 	.word	0x000000b0
        /*06c0*/ 	.short	0x010a
        /*06c2*/ 	.byte	0xff
	.zero		1


	//   ....[94]....
        /*06c4*/ 	.word	0x00006710
        /*06c8*/ 	.word	0x00000000
        /*06cc*/ 	.word	0x00000000
        /*06d0*/ 	.short	0x010a
        /*06d2*/ 	.byte	0xff
	.zero		1


	//   ....[95]....
        /*06d4*/ 	.word	0x00006770
        /*06d8*/ 	.word	0x00000000
        /*06dc*/ 	.word	0x00000000
        /*06e0*/ 	.short	0x010a
        /*06e2*/ 	.byte	0xff
	.zero		1


	//   ....[96]....
        /*06e4*/ 	.word	0x000067d0
        /*06e8*/ 	.word	0x00000000
        /*06ec*/ 	.word	0x00000000
        /*06f0*/ 	.short	0x010a
        /*06f2*/ 	.byte	0xff
	.zero		1


	//   ....[97]....
        /*06f4*/ 	.word	0x00006830
        /*06f8*/ 	.word	0x00000000
        /*06fc*/ 	.word	0x00000000
        /*0700*/ 	.short	0x010a
        /*0702*/ 	.byte	0xff
	.zero		1


	//   ....[98]....
        /*0704*/ 	.word	0x00006890
        /*0708*/ 	.word	0x00000000
        /*070c*/ 	.word	0x00000000
        /*0710*/ 	.short	0x010a
        /*0712*/ 	.byte	0xff
	.zero		1


	//   ....[99]....
        /*0714*/ 	.word	0x000068e0
        /*0718*/ 	.word	0x00000000
        /*071c*/ 	.word	0x00000070
        /*0720*/ 	.short	0x010a
        /*0722*/ 	.byte	0xff
	.zero		1


	//   ....[100]....
        /*0724*/ 	.word	0x00006940
        /*0728*/ 	.word	0x00000000
        /*072c*/ 	.word	0x00000068
        /*0730*/ 	.short	0x010a
        /*0732*/ 	.byte	0xff
	.zero		1


	//   ....[101]....
        /*0734*/ 	.word	0x000069a0
        /*0738*/ 	.word	0x00000003
        /*073c*/ 	.word	0x00000058
        /*0740*/ 	.short	0x010a
        /*0742*/ 	.byte	0xff
	.zero		1


	//   ....[102]....
        /*0744*/ 	.word	0x000069f0
        /*0748*/ 	.word	0x00000000
        /*074c*/ 	.word	0x00000070
        /*0750*/ 	.short	0x010a
        /*0752*/ 	.byte	0xff
	.zero		1


	//   ....[103]....
        /*0754*/ 	.word	0x00006a50
        /*0758*/ 	.word	0x00000000
        /*075c*/ 	.word	0x00000050
        /*0760*/ 	.short	0x010a
        /*0762*/ 	.byte	0xff
	.zero		1


	//   ....[104]....
        /*0764*/ 	.word	0x00006aa0
        /*0768*/ 	.word	0x0000005c
        /*076c*/ 	.word	0x00000090
        /*0770*/ 	.short	0x010a
        /*0772*/ 	.byte	0xff
	.zero		1


	//----- nvinfo : EIATTR_NUM_MBARRIERS
	.align		4
.L_47:
        /*0774*/ 	.byte	0x03, 0x38
        /*0776*/ 	.short	0x001e


	//----- nvinfo : EIATTR_EXIT_INSTR_OFFSETS
	.align		4
        /*0778*/ 	.byte	0x04, 0x1c
        /*077a*/ 	.short	(.L_49 - .L_48)


	//   ....[0]....
.L_48:
        /*077c*/ 	.word	0x00002530


	//   ....[1]....
        /*0780*/ 	.word	0x00002a20


	//   ....[2]....
        /*0784*/ 	.word	0x00002a80


	//   ....[3]....
        /*0788*/ 	.word	0x000039e0


	//   ....[4]....
        /*078c*/ 	.word	0x00004510


	//   ....[5]....
        /*0790*/ 	.word	0x00004550


	//   ....[6]....
        /*0794*/ 	.word	0x00006200


	//----- nvinfo : EIATTR_MAX_THREADS
	.align		4
.L_49:
        /*0798*/ 	.byte	0x04, 0x05
        /*079a*/ 	.short	(.L_51 - .L_50)
.L_50:
        /*079c*/ 	.word	0x00000100
        /*07a0*/ 	.word	0x00000001
        /*07a4*/ 	.word	0x00000001


	//----- nvinfo : EIATTR_CRS_STACK_SIZE
	.align		4
.L_51:
        /*07a8*/ 	.byte	0x04, 0x1e
        /*07aa*/ 	.short	(.L_53 - .L_52)
.L_52:
        /*07ac*/ 	.word	0x00000000


	//----- nvinfo : EIATTR_CBANK_PARAM_SIZE
	.align		4
.L_53:
        /*07b0*/ 	.byte	0x03, 0x19
        /*07b2*/ 	.short	0x0800


	//----- nvinfo : EIATTR_PARAM_CBANK
	.align		4
        /*07b4*/ 	.byte	0x04, 0x0a
        /*07b6*/ 	.short	(.L_55 - .L_54)
	.align		4
.L_54:
        /*07b8*/ 	.word	index@(.nv.constant0._ZN7cutlass13device_kernelINS_4gemm6kernel13GemmUniversalIN4cute5tupleIJiiiiEEENS1_10collective13CollectiveMmaINS1_35MainloopSm100TmaUmmaWarpSpecializedILi5ELi2ELi4ENS5_IJNS4_1CILi1EEESB_SB_EEEEENS5_IJNSA_ILi64EEESE_NSA_ILi128EEEEEENS_12float_e4m3_tENS5_IJlSB_lEEESH_SI_NS4_8TiledMMAINS4_8MMA_AtomIJNS4_10MMA_TraitsINS4_19SM100_MMA_F8F6F4_SSEJSH_SH_fSE_SE_NS4_17integral_constantINS4_4UMMA5MajorELSP_0EEESQ_NSN_INSO_7ScaleInELSR_0EEESS_EEEEEENS4_6LayoutISC_NS5_IJNSA_ILi0EEESW_SW_EEEEENS5_IJNS4_10UnderscoreESZ_SZ_EEEEENS4_13SM90_TMA_LOADENS4_14ComposedLayoutINS4_7SwizzleILi3ELi4ELi3EEENS4_18smem_ptr_flag_bitsILi8EEENSV_INS5_IJNSA_ILi8EEESF_EEENS5_IJSF_SB_EEEEEEEvNS4_8identityES12_S1C_vS1D_EENS_8epilogue10collective18CollectiveEpilogueINS1F_23Sm100TmaWarpSpecializedILi1ELi1ELi32ELb0ELb0EEEJSG_NS5_IJNSV_ISE_SB_EES1K_EEESH_SI_SH_SI_NS1F_6fusion15FusionCallbacksIS1J_NS1M_17LinearCombinationISH_fSH_fLNS_15FloatRoundStyleE2EEESG_S1L_JEEENS4_5SM1004TMEM4LOAD26SM100_TMEM_LOAD_16dp32b32xES12_NS13_INS14_ILi2ELi4ELi3EEES17_NSV_INS5_IJS18_SE_EEENS5_IJSE_SB_EEEEEEENS4_39AutoVectorizingCopyWithAssumedAlignmentILi128EEENS4_14SM90_TMA_STOREES20_S22_S22_EEEvvEEEEvNT_6ParamsE)
        /*07bc*/ 	.short	0x0380
        /*07be*/ 	.short	0x0800


	//----- nvinfo : EIATTR_SW_WAR
	.align		4
.L_55:
        /*07c0*/ 	.byte	0x04, 0x36
        /*07c2*/ 	.short	(.L_57 - .L_56)
.L_56:
        /*07c4*/ 	.word	0x00000008
.L_57:


//--------------------- .nv.callgraph             --------------------------
	.section	.nv.callgraph,"",@"SHT_CUDA_CALLGRAPH"
	.align	4
	.sectionentsize	8
	.align		4
        /*0000*/ 	.word	0x00000000
	.align		4
        /*0004*/ 	.word	0xffffffff
	.align		4
        /*0008*/ 	.word	index@(_ZN7cutlass13device_kernelINS_4gemm6kernel13GemmUniversalIN4cute5tupleIJiiiiEEENS1_10collective13CollectiveMmaINS1_35MainloopSm100TmaUmmaWarpSpecializedILi5ELi2ELi4ENS5_IJNS4_1CILi1EEESB_SB_EEEEENS5_IJNSA_ILi64EEESE_NSA_ILi128EEEEEENS_12float_e4m3_tENS5_IJlSB_lEEESH_SI_NS4_8TiledMMAINS4_8MMA_AtomIJNS4_10MMA_TraitsINS4_19SM100_MMA_F8F6F4_SSEJSH_SH_fSE_SE_NS4_17integral_constantINS4_4UMMA5MajorELSP_0EEESQ_NSN_INSO_7ScaleInELSR_0EEESS_EEEEEENS4_6LayoutISC_NS5_IJNSA_ILi0EEESW_SW_EEEEENS5_IJNS4_10UnderscoreESZ_SZ_EEEEENS4_13SM90_TMA_LOADENS4_14ComposedLayoutINS4_7SwizzleILi3ELi4ELi3EEENS4_18smem_ptr_flag_bitsILi8EEENSV_INS5_IJNSA_ILi8EEESF_EEENS5_IJSF_SB_EEEEEEEvNS4_8identityES12_S1C_vS1D_EENS_8epilogue10collective18CollectiveEpilogueINS1F_23Sm100TmaWarpSpecializedILi1ELi1ELi32ELb0ELb0EEEJSG_NS5_IJNSV_ISE_SB_EES1K_EEESH_SI_SH_SI_NS1F_6fusion15FusionCallbacksIS1J_NS1M_17LinearCombinationISH_fSH_fLNS_15FloatRoundStyleE2EEESG_S1L_JEEENS4_5SM1004TMEM4LOAD26SM100_TMEM_LOAD_16dp32b32xES12_NS13_INS14_ILi2ELi4ELi3EEES17_NSV_INS5_IJS18_SE_EEENS5_IJSE_SB_EEEEEEENS4_39AutoVectorizingCopyWithAssumedAlignmentILi128EEENS4_14SM90_TMA_STOREES20_S22_S22_EEEvvEEEEvNT_6ParamsE)
	.align		4
        /*000c*/ 	.word	index@(__assertfail)
	.align		4
        /*0010*/ 	.word	0x00000000
	.align		4
        /*0014*/ 	.word	0xfffffffe
	.align		4
        /*0018*/ 	.word	0x00000000
	.align		4
        /*001c*/ 	.word	0xfffffffd
	.align		4
        /*0020*/ 	.word	0x00000000
	.align		4
        /*0024*/ 	.word	0xfffffffc


//--------------------- .nv.constant4             --------------------------
	.section	.nv.constant4,"a",@progbits
	.align	8
	.align		8
.nv.constant4:
        /*0000*/ 	.dword	__assertfail
	.align		8
        /*0008*/ 	.dword	__unnamed_1
	.align		8
        /*0010*/ 	.dword	__unnamed_2
	.align		8
        /*0018*/ 	.dword	_ZN39_INTERNAL_cdcde732_4_k_cu_9bd22228_81274cuda3std3__45__cpo5beginE
	.align		8
        /*0020*/ 	.dword	_ZN39_INTERNAL_cdcde732_4_k_cu_9bd22228_81274cuda3std3__45__cpo3endE
	.align		8
        /*0028*/ 	.dword	_ZN39_INTERNAL_cdcde732_4_k_cu_9bd22228_81274cuda3std3__45__cpo6cbeginE
	.align		8
        /*0030*/ 	.dword	_ZN39_INTERNAL_cdcde732_4_k_cu_9bd22228_81274cuda3std3__45__cpo4cendE
	.align		8
        /*0038*/ 	.dword	_ZN39_INTERNAL_cdcde732_4_k_cu_9bd22228_81274cuda3std3__441_GLOBAL__N__cdcde732_4_k_cu_9bd22228_81276ignoreE
	.align		8
        /*0040*/ 	.dword	_ZN39_INTERNAL_cdcde732_4_k_cu_9bd22228_81274cuda3std3__419piecewise_constructE
	.align		8
        /*0048*/ 	.dword	_ZN39_INTERNAL_cdcde732_4_k_cu_9bd22228_81274cuda3std3__48in_placeE
	.align		8
        /*0050*/ 	.dword	_ZN39_INTERNAL_cdcde732_4_k_cu_9bd22228_81274cuda3std6ranges3__45__cpo4swapE
	.align		8
        /*0058*/ 	.dword	_ZN39_INTERNAL_cdcde732_4_k_cu_9bd22228_81274cuda3std6ranges3__45__cpo9iter_moveE
	.align		8
        /*0060*/ 	.dword	_ZN39_INTERNAL_cdcde732_4_k_cu_9bd22228_81274cute7productE
	.align		8
        /*0068*/ 	.dword	_ZN39_INTERNAL_cdcde732_4_k_cu_9bd22228_81274cute1_E
	.align		8
        /*0070*/ 	.dword	$str$25
	.align		8
        /*0078*/ 	.dword	$str$26
	.align		8
        /*0080*/ 	.dword	$str$27
	.align		8
        /*0088*/ 	.dword	$str$28


//--------------------- .text._ZN7cutlass13device_kernelINS_4gemm6kernel13GemmUniversalIN4cute5tupleIJiiiiEEENS1_10collective13CollectiveMmaINS1_35MainloopSm100TmaUmmaWarpSpecializedILi5ELi2ELi4ENS5_IJNS4_1CILi1EEESB_SB_EEEEENS5_IJNSA_ILi64EEESE_NSA_ILi128EEEEEENS_12float_e4m3_tENS5_IJlSB_lEEESH_SI_NS4_8TiledMMAINS4_8MMA_AtomIJNS4_10MMA_TraitsINS4_19SM100_MMA_F8F6F4_SSEJSH_SH_fSE_SE_NS4_17integral_constantINS4_4UMMA5MajorELSP_0EEESQ_NSN_INSO_7ScaleInELSR_0EEESS_EEEEEENS4_6LayoutISC_NS5_IJNSA_ILi0EEESW_SW_EEEEENS5_IJNS4_10UnderscoreESZ_SZ_EEEEENS4_13SM90_TMA_LOADENS4_14ComposedLayoutINS4_7SwizzleILi3ELi4ELi3EEENS4_18smem_ptr_flag_bitsILi8EEENSV_INS5_IJNSA_ILi8EEESF_EEENS5_IJSF_SB_EEEEEEEvNS4_8identityES12_S1C_vS1D_EENS_8epilogue10collective18CollectiveEpilogueINS1F_23Sm100TmaWarpSpecializedILi1ELi1ELi32ELb0ELb0EEEJSG_NS5_IJNSV_ISE_SB_EES1K_EEESH_SI_SH_SI_NS1F_6fusion15FusionCallbacksIS1J_NS1M_17LinearCombinationISH_fSH_fLNS_15FloatRoundStyleE2EEESG_S1L_JEEENS4_5SM1004TMEM4LOAD26SM100_TMEM_LOAD_16dp32b32xES12_NS13_INS14_ILi2ELi4ELi3EEES17_NSV_INS5_IJS18_SE_EEENS5_IJSE_SB_EEEEEEENS4_39AutoVectorizingCopyWithAssumedAlignmentILi128EEENS4_14SM90_TMA_STOREES20_S22_S22_EEEvvEEEEvNT_6ParamsE --------------------------
	.section	.text._ZN7cutlass13device_kernelINS_4gemm6kernel13GemmUniversalIN4cute5tupleIJiiiiEEENS1_10collective13CollectiveMmaINS1_35MainloopSm100TmaUmmaWarpSpecializedILi5ELi2ELi4ENS5_IJNS4_1CILi1EEESB_SB_EEEEENS5_IJNSA_ILi64EEESE_NSA_ILi128EEEEEENS_12float_e4m3_tENS5_IJlSB_lEEESH_SI_NS4_8TiledMMAINS4_8MMA_AtomIJNS4_10MMA_TraitsINS4_19SM100_MMA_F8F6F4_SSEJSH_SH_fSE_SE_NS4_17integral_constantINS4_4UMMA5MajorELSP_0EEESQ_NSN_INSO_7ScaleInELSR_0EEESS_EEEEEENS4_6LayoutISC_NS5_IJNSA_ILi0EEESW_SW_EEEEENS5_IJNS4_10UnderscoreESZ_SZ_EEEEENS4_13SM90_TMA_LOADENS4_14ComposedLayoutINS4_7SwizzleILi3ELi4ELi3EEENS4_18smem_ptr_flag_bitsILi8EEENSV_INS5_IJNSA_ILi8EEESF_EEENS5_IJSF_SB_EEEEEEEvNS4_8identityES12_S1C_vS1D_EENS_8epilogue10collective18CollectiveEpilogueINS1F_23Sm100TmaWarpSpecializedILi1ELi1ELi32ELb0ELb0EEEJSG_NS5_IJNSV_ISE_SB_EES1K_EEESH_SI_SH_SI_NS1F_6fusion15FusionCallbacksIS1J_NS1M_17LinearCombinationISH_fSH_fLNS_15FloatRoundStyleE2EEESG_S1L_JEEENS4_5SM1004TMEM4LOAD26SM100_TMEM_LOAD_16dp32b32xES12_NS13_INS14_ILi2ELi4ELi3EEES17_NSV_INS5_IJS18_SE_EEENS5_IJSE_SB_EEEEEEENS4_39AutoVectorizingCopyWithAssumedAlignmentILi128EEENS4_14SM90_TMA_STOREES20_S22_S22_EEEvvEEEEvNT_6ParamsE,"ax",@progbits
	.align	128
.text._ZN7cutlass13device_kernelINS_4gemm6kernel13GemmUniversalIN4cute5tupleIJiiiiEEENS1_10collective13CollectiveMmaINS1_35MainloopSm100TmaUmmaWarpSpecializedILi5ELi2ELi4ENS5_IJNS4_1CILi1EEESB_SB_EEEEENS5_IJNSA_ILi64EEESE_NSA_ILi128EEEEEENS_12float_e4m3_tENS5_IJlSB_lEEESH_SI_NS4_8TiledMMAINS4_8MMA_AtomIJNS4_10MMA_TraitsINS4_19SM100_MMA_F8F6F4_SSEJSH_SH_fSE_SE_NS4_17integral_constantINS4_4UMMA5MajorELSP_0EEESQ_NSN_INSO_7ScaleInELSR_0EEESS_EEEEEENS4_6LayoutISC_NS5_IJNSA_ILi0EEESW_SW_EEEEENS5_IJNS4_10UnderscoreESZ_SZ_EEEEENS4_13SM90_TMA_LOADENS4_14ComposedLayoutINS4_7SwizzleILi3ELi4ELi3EEENS4_18smem_ptr_flag_bitsILi8EEENSV_INS5_IJNSA_ILi8EEESF_EEENS5_IJSF_SB_EEEEEEEvNS4_8identityES12_S1C_vS1D_EENS_8epilogue10collective18CollectiveEpilogueINS1F_23Sm100TmaWarpSpecializedILi1ELi1ELi32ELb0ELb0EEEJSG_NS5_IJNSV_ISE_SB_EES1K_EEESH_SI_SH_SI_NS1F_6fusion15FusionCallbacksIS1J_NS1M_17LinearCombinationISH_fSH_fLNS_15FloatRoundStyleE2EEESG_S1L_JEEENS4_5SM1004TMEM4LOAD26SM100_TMEM_LOAD_16dp32b32xES12_NS13_INS14_ILi2ELi4ELi3EEES17_NSV_INS5_IJS18_SE_EEENS5_IJSE_SB_EEEEEEENS4_39AutoVectorizingCopyWithAssumedAlignmentILi128EEENS4_14SM90_TMA_STOREES20_S22_S22_EEEvvEEEEvNT_6ParamsE:
        .type           _ZN7cutlass13device_kernelINS_4gemm6kernel13GemmUniversalIN4cute5tupleIJiiiiEEENS1_10collective13CollectiveMmaINS1_35MainloopSm100TmaUmmaWarpSpecializedILi5ELi2ELi4ENS5_IJNS4_1CILi1EEESB_SB_EEEEENS5_IJNSA_ILi64EEESE_NSA_ILi128EEEEEENS_12float_e4m3_tENS5_IJlSB_lEEESH_SI_NS4_8TiledMMAINS4_8MMA_AtomIJNS4_10MMA_TraitsINS4_19SM100_MMA_F8F6F4_SSEJSH_SH_fSE_SE_NS4_17integral_constantINS4_4UMMA5MajorELSP_0EEESQ_NSN_INSO_7ScaleInELSR_0EEESS_EEEEEENS4_6LayoutISC_NS5_IJNSA_ILi0EEESW_SW_EEEEENS5_IJNS4_10UnderscoreESZ_SZ_EEEEENS4_13SM90_TMA_LOADENS4_14ComposedLayoutINS4_7SwizzleILi3ELi4ELi3EEENS4_18smem_ptr_flag_bitsILi8EEENSV_INS5_IJNSA_ILi8EEESF_EEENS5_IJSF_SB_EEEEEEEvNS4_8identityES12_S1C_vS1D_EENS_8epilogue10collective18CollectiveEpilogueINS1F_23Sm100TmaWarpSpecializedILi1ELi1ELi32ELb0ELb0EEEJSG_NS5_IJNSV_ISE_SB_EES1K_EEESH_SI_SH_SI_NS1F_6fusion15FusionCallbacksIS1J_NS1M_17LinearCombinationISH_fSH_fLNS_15FloatRoundStyleE2EEESG_S1L_JEEENS4_5SM1004TMEM4LOAD26SM100_TMEM_LOAD_16dp32b32xES12_NS13_INS14_ILi2ELi4ELi3EEES17_NSV_INS5_IJS18_SE_EEENS5_IJSE_SB_EEEEEEENS4_39AutoVectorizingCopyWithAssumedAlignmentILi128EEENS4_14SM90_TMA_STOREES20_S22_S22_EEEvvEEEEvNT_6ParamsE,@function
        .size           _ZN7cutlass13device_kernelINS_4gemm6kernel13GemmUniversalIN4cute5tupleIJiiiiEEENS1_10collective13CollectiveMmaINS1_35MainloopSm100TmaUmmaWarpSpecializedILi5ELi2ELi4ENS5_IJNS4_1CILi1EEESB_SB_EEEEENS5_IJNSA_ILi64EEESE_NSA_ILi128EEEEEENS_12float_e4m3_tENS5_IJlSB_lEEESH_SI_NS4_8TiledMMAINS4_8MMA_AtomIJNS4_10MMA_TraitsINS4_19SM100_MMA_F8F6F4_SSEJSH_SH_fSE_SE_NS4_17integral_constantINS4_4UMMA5MajorELSP_0EEESQ_NSN_INSO_7ScaleInELSR_0EEESS_EEEEEENS4_6LayoutISC_NS5_IJNSA_ILi0EEESW_SW_EEEEENS5_IJNS4_10UnderscoreESZ_SZ_EEEEENS4_13SM90_TMA_LOADENS4_14ComposedLayoutINS4_7SwizzleILi3ELi4ELi3EEENS4_18smem_ptr_flag_bitsILi8EEENSV_INS5_IJNSA_ILi8EEESF_EEENS5_IJSF_SB_EEEEEEEvNS4_8identityES12_S1C_vS1D_EENS_8epilogue10collective18CollectiveEpilogueINS1F_23Sm100TmaWarpSpecializedILi1ELi1ELi32ELb0ELb0EEEJSG_NS5_IJNSV_ISE_SB_EES1K_EEESH_SI_SH_SI_NS1F_6fusion15FusionCallbacksIS1J_NS1M_17LinearCombinationISH_fSH_fLNS_15FloatRoundStyleE2EEESG_S1L_JEEENS4_5SM1004TMEM4LOAD26SM100_TMEM_LOAD_16dp32b32xES12_NS13_INS14_ILi2ELi4ELi3EEES17_NSV_INS5_IJS18_SE_EEENS5_IJSE_SB_EEEEEEENS4_39AutoVectorizingCopyWithAssumedAlignmentILi128EEENS4_14SM90_TMA_STOREES20_S22_S22_EEEvvEEEEvNT_6ParamsE,(.L_x_131 - _ZN7cutlass13device_kernelINS_4gemm6kernel13GemmUniversalIN4cute5tupleIJiiiiEEENS1_10collective13CollectiveMmaINS1_35MainloopSm100TmaUmmaWarpSpecializedILi5ELi2ELi4ENS5_IJNS4_1CILi1EEESB_SB_EEEEENS5_IJNSA_ILi64EEESE_NSA_ILi128EEEEEENS_12float_e4m3_tENS5_IJlSB_lEEESH_SI_NS4_8TiledMMAINS4_8MMA_AtomIJNS4_10MMA_TraitsINS4_19SM100_MMA_F8F6F4_SSEJSH_SH_fSE_SE_NS4_17integral_constantINS4_4UMMA5MajorELSP_0EEESQ_NSN_INSO_7ScaleInELSR_0EEESS_EEEEEENS4_6LayoutISC_NS5_IJNSA_ILi0EEESW_SW_EEEEENS5_IJNS4_10UnderscoreESZ_SZ_EEEEENS4_13SM90_TMA_LOADENS4_14ComposedLayoutINS4_7SwizzleILi3ELi4ELi3EEENS4_18smem_ptr_flag_bitsILi8EEENSV_INS5_IJNSA_ILi8EEESF_EEENS5_IJSF_SB_EEEEEEEvNS4_8identityES12_S1C_vS1D_EENS_8epilogue10collective18CollectiveEpilogueINS1F_23Sm100TmaWarpSpecializedILi1ELi1ELi32ELb0ELb0EEEJSG_NS5_IJNSV_ISE_SB_EES1K_EEESH_SI_SH_SI_NS1F_6fusion15FusionCallbacksIS1J_NS1M_17LinearCombinationISH_fSH_fLNS_15FloatRoundStyleE2EEESG_S1L_JEEENS4_5SM1004TMEM4LOAD26SM100_TMEM_LOAD_16dp32b32xES12_NS13_INS14_ILi2ELi4ELi3EEES17_NSV_INS5_IJS18_SE_EEENS5_IJSE_SB_EEEEEEENS4_39AutoVectorizingCopyWithAssumedAlignmentILi128EEENS4_14SM90_TMA_STOREES20_S22_S22_EEEvvEEEEvNT_6ParamsE)
        .other          _ZN7cutlass13device_kernelINS_4gemm6kernel13GemmUniversalIN4cute5tupleIJiiiiEEENS1_10collective13CollectiveMmaINS1_35MainloopSm100TmaUmmaWarpSpecializedILi5ELi2ELi4ENS5_IJNS4_1CILi1EEESB_SB_EEEEENS5_IJNSA_ILi64EEESE_NSA_ILi128EEEEEENS_12float_e4m3_tENS5_IJlSB_lEEESH_SI_NS4_8TiledMMAINS4_8MMA_AtomIJNS4_10MMA_TraitsINS4_19SM100_MMA_F8F6F4_SSEJSH_SH_fSE_SE_NS4_17integral_constantINS4_4UMMA5MajorELSP_0EEESQ_NSN_INSO_7ScaleInELSR_0EEESS_EEEEEENS4_6LayoutISC_NS5_IJNSA_ILi0EEESW_SW_EEEEENS5_IJNS4_10UnderscoreESZ_SZ_EEEEENS4_13SM90_TMA_LOADENS4_14ComposedLayoutINS4_7SwizzleILi3ELi4ELi3EEENS4_18smem_ptr_flag_bitsILi8EEENSV_INS5_IJNSA_ILi8EEESF_EEENS5_IJSF_SB_EEEEEEEvNS4_8identityES12_S1C_vS1D_EENS_8epilogue10collective18CollectiveEpilogueINS1F_23Sm100TmaWarpSpecializedILi1ELi1ELi32ELb0ELb0EEEJSG_NS5_IJNSV_ISE_SB_EES1K_EEESH_SI_SH_SI_NS1F_6fusion15FusionCallbacksIS1J_NS1M_17LinearCombinationISH_fSH_fLNS_15FloatRoundStyleE2EEESG_S1L_JEEENS4_5SM1004TMEM4LOAD26SM100_TMEM_LOAD_16dp32b32xES12_NS13_INS14_ILi2ELi4ELi3EEES17_NSV_INS5_IJS18_SE_EEENS5_IJSE_SB_EEEEEEENS4_39AutoVectorizingCopyWithAssumedAlignmentILi128EEENS4_14SM90_TMA_STOREES20_S22_S22_EEEvvEEEEvNT_6ParamsE,@"STO_CUDA_ENTRY STV_DEFAULT"
_ZN7cutlass13device_kernelINS_4gemm6kernel13GemmUniversalIN4cute5tupleIJiiiiEEENS1_10collective13CollectiveMmaINS1_35MainloopSm100TmaUmmaWarpSpecializedILi5ELi2ELi4ENS5_IJNS4_1CILi1EEESB_SB_EEEEENS5_IJNSA_ILi64EEESE_NSA_ILi128EEEEEENS_12float_e4m3_tENS5_IJlSB_lEEESH_SI_NS4_8TiledMMAINS4_8MMA_AtomIJNS4_10MMA_TraitsINS4_19SM100_MMA_F8F6F4_SSEJSH_SH_fSE_SE_NS4_17integral_constantINS4_4UMMA5MajorELSP_0EEESQ_NSN_INSO_7ScaleInELSR_0EEESS_EEEEEENS4_6LayoutISC_NS5_IJNSA_ILi0EEESW_SW_EEEEENS5_IJNS4_10UnderscoreESZ_SZ_EEEEENS4_13SM90_TMA_LOADENS4_14ComposedLayoutINS4_7SwizzleILi3ELi4ELi3EEENS4_18smem_ptr_flag_bitsILi8EEENSV_INS5_IJNSA_ILi8EEESF_EEENS5_IJSF_SB_EEEEEEEvNS4_8identityES12_S1C_vS1D_EENS_8epilogue10collective18CollectiveEpilogueINS1F_23Sm100TmaWarpSpecializedILi1ELi1ELi32ELb0ELb0EEEJSG_NS5_IJNSV_ISE_SB_EES1K_EEESH_SI_SH_SI_NS1F_6fusion15FusionCallbacksIS1J_NS1M_17LinearCombinationISH_fSH_fLNS_15FloatRoundStyleE2EEESG_S1L_JEEENS4_5SM1004TMEM4LOAD26SM100_TMEM_LOAD_16dp32b32xES12_NS13_INS14_ILi2ELi4ELi3EEES17_NSV_INS5_IJS18_SE_EEENS5_IJSE_SB_EEEEEEENS4_39AutoVectorizingCopyWithAssumedAlignmentILi128EEENS4_14SM90_TMA_STOREES20_S22_S22_EEEvvEEEEvNT_6ParamsE:
[----:B------:R-:W1:Y:S01]  /*0000*/  LDC R1, c[0x0][0x37c] ;  /* 0x0000df00ff017b82 */ /* 0x000e620000000800 */
[----:B------:R-:W2:Y:S01]  /*0010*/  S2R R101, SR_TID.X ;  /* 0x0000000000657919 */ /* 0x000ea20000002100 */
[----:B------:R-:W3:Y:S01]  /*0020*/  LDCU.64 UR4, c[0x0][0x890] ;  /* 0x00011200ff0477ac */ /* 0x000ee20008000a00 */
[----:B------:R-:W-:Y:S02]  /*0030*/  PRMT R96, RZ, 0x7610, R96 ;  /* 0x00007610ff607816 */ /* 0x000fe40000000060 */
[----:B------:R-:W-:Y:S01]  /*0040*/  ELECT P5, URZ, PT ;  /* 0x0000000000ff782f */ /* 0x000fe200038a0000 */
[----:B------:R-:W4:Y:S01]  /*0050*/  LDCU.64 UR40, c[0x0][0x358] ;  /* 0x00006b00ff2877ac */ /* 0x000f220008000a00 */
[----:B---3--:R-:W-:-:S04]  /*0060*/  UISETP.NE.U32.AND UP0, UPT, UR4, URZ, UPT ;  /* 0x000000ff0400728c */ /* 0x008fc8000bf05070 */
[----:B------:R-:W-:Y:S01]  /*0070*/  UISETP.NE.AND.EX UP0, UPT, UR5, URZ, UPT, UP0 ;  /* 0x000000ff0500728c */ /* 0x000fe2000bf05300 */
[----:B--2---:R-:W-:-:S05]  /*0080*/  SHF.R.U32.HI R104, RZ, 0x5, R101 ;  /* 0x00000005ff687819 */ /* 0x004fca0000011665 */
[----:B------:R-:W2:Y:S02]  /*0090*/  SHFL.IDX PT, R0, R104, RZ, 0x1f ;  /* 0x00001fff68007589 */ /* 0x000ea400000e0000 */
[----:B--2---:R-:W-:Y:S01]  /*00a0*/  R2UR UR8, R0 ;  /* 0x00000000000872ca */ /* 0x004fe200000e0000 */
[----:B-1--4-:R-:W-:-:S14]  /*00b0*/  BRA.U UP0, `(.L_x_0) ;  /* 0x00000001002c7547 */ /* 0x012fdc000b800000 */
[----:B------:R-:W1:Y:S02]  /*00c0*/  LDCU.64 UR6, c[0x0][0x888] ;  /* 0x00011100ff0677ac */ /* 0x000e640008000a00 */
[----:B-1----:R-:W-:-:S04]  /*00d0*/  UISETP.NE.U32.AND UP0, UPT, UR6, URZ, UPT ;  /* 0x000000ff0600728c */ /* 0x002fc8000bf05070 */
[----:B------:R-:W-:-:S09]  /*00e0*/  UISETP.NE.AND.EX UP0, UPT, UR7, URZ, UPT, UP0 ;  /* 0x000000ff0700728c */ /* 0x000fd2000bf05300 */
[----:B------:R-:W-:Y:S05]  /*00f0*/  BRA.U !UP0, `(.L_x_1) ;  /* 0x0000000108107547 */ /* 0x000fea000b800000 */
[----:B------:R-:W1:Y:S02]  /*0100*/  LDC.64 R2, c[0x0][0x888] ;  /* 0x00022200ff027b82 */ /* 0x000e640000000a00 */
[----:B-1----:R1:W5:Y:S01]  /*0110*/  LDG.E R49, desc[UR40][R2.64] ;  /* 0x0000002802317981 */ /* 0x002362000c1e1900 */
[----:B------:R-:W-:Y:S01]  /*0120*/  HFMA2 R96, -RZ, RZ, 0, 5.9604644775390625e-08 ;  /* 0x00000001ff607431 */ /* 0x000fe200000001ff */
[----:B------:R-:W-:Y:S05]  /*0130*/  BRA `(.L_x_0) ;  /* 0x00000000000c7947 */ /* 0x000fea0003800000 */
.L_x_1:
[----:B------:R-:W1:Y:S01]  /*0140*/  LDCU UR6, c[0x0][0x880] ;  /* 0x00011000ff0677ac */ /* 0x000e620008000800 */
[----:B------:R-:W-:Y:S01]  /*0150*/  HFMA2 R96, -RZ, RZ, 0, 5.9604644775390625e-08 ;  /* 0x00000001ff607431 */ /* 0x000fe200000001ff */
[----:B-1----:R-:W-:-:S07]  /*0160*/  MOV R49, UR6 ;  /* 0x0000000600317c02 */ /* 0x002fce0008000f00 */
.L_x_0:
[----:B------:R-:W2:Y:S02]  /*0170*/  LDCU.64 UR6, c[0x0][0x8b0] ;  /* 0x00011600ff0677ac */ /* 0x000ea40008000a00 */
[----:B--2---:R-:W-:-:S04]  /*0180*/  UISETP.NE.U32.AND UP0, UPT, UR6, URZ, UPT ;  /* 0x000000ff0600728c */ /* 0x004fc8000bf05070 */
[----:B------:R-:W-:-:S09]  /*0190*/  UISETP.NE.AND.EX UP0, UPT, UR7, URZ, UPT, UP0 ;  /* 0x000000ff0700728c */ /* 0x000fd2000bf05300 */
[----:B------:R-:W-:Y:S05]  /*01a0*/  BRA.U UP0, `(.L_x_2) ;  /* 0x0000000100247547 */ /* 0x000fea000b800000 */
[----:B------:R-:W2:Y:S02]  /*01b0*/  LDCU.64 UR6, c[0x0][0x8a8] ;  /* 0x00011500ff0677ac */ /* 0x000ea40008000a00 */
[----:B--2---:R-:W-:-:S04]  /*01c0*/  UISETP.NE.U32.AND UP0, UPT, UR6, URZ, UPT ;  /* 0x000000ff0600728c */ /* 0x004fc8000bf05070 */
[----:B------:R-:W-:-:S09]  /*01d0*/  UISETP.NE.AND.EX UP0, UPT, UR7, URZ, UPT, UP0 ;  /* 0x000000ff0700728c */ /* 0x000fd2000bf05300 */
[----:B------:R-:W-:Y:S05]  /*01e0*/  BRA.U !UP0, `(.L_x_3) ;  /* 0x00000001080c7547 */ /* 0x000fea000b800000 */
[----:B-1----:R-:W1:Y:S02]  /*01f0*/  LDC.64 R2, c[0x0][0x8a8] ;  /* 0x00022a00ff027b82 */ /* 0x002e640000000a00 */
[----:B-1----:R2:W5:Y:S01]  /*0200*/  LDG.E R47, desc[UR40][R2.64] ;  /* 0x00000028022f7981 */ /* 0x002562000c1e1900 */
[----:B------:R-:W-:Y:S05]  /*0210*/  BRA `(.L_x_2) ;  /* 0x0000000000087947 */ /* 0x000fea0003800000 */
.L_x_3:
[----:B------:R-:W2:Y:S02]  /*0220*/  LDCU UR6, c[0x0][0x8a0] ;  /* 0x00011400ff0677ac */ /* 0x000ea40008000800 */
[----:B--2---:R-:W-:Y:S02]  /*0230*/  MOV R47, UR6 ;  /* 0x00000006002f7c02 */ /* 0x004fe40008000f00 */
.L_x_2:
[----:B------:R-:W-:Y:S01]  /*0240*/  IMAD.U32 R0, RZ, RZ, UR8 ;  /* 0x00000008ff007e24 */ /* 0x000fe2000f8e00ff */
[----:B------:R-:W-:Y:S04]  /*0250*/  BSSY.RECONVERGENT B0, `(.L_x_4) ;  /* 0x000000c000007945 */ /* 0x000fe80003800200 */
[C---:B------:R-:W-:Y:S02]  /*0260*/  ISETP.NE.OR P1, PT, R0.reuse, 0x1, !P5 ;  /* 0x000000010000780c */ /* 0x040fe40006f25670 */
[----:B------:R-:W-:-:S11]  /*0270*/  ISETP.NE.OR P0, PT, R0, 0x3, !P5 ;  /* 0x000000030000780c */ /* 0x000fd60006f05670 */
[----:B------:R-:W-:Y:S05]  /*0280*/  @P1 BRA `(.L_x_5) ;  /* 0x0000000000201947 */ /* 0x000fea0003800000 */
[----:B------:R-:W3:Y:S02]  /*0290*/  LDCU.64 UR6, c[0x0][0x348] ;  /* 0x00006900ff0677ac */ /* 0x000ee40008000a00 */
[----:B---3--:R-:W-:Y:S02]  /*02a0*/  UIADD3 UR10, UP1, UPT, UR6, 0x80, URZ ;  /* 0x00000080060a7890 */ /* 0x008fe4000ff3e0ff */
[----:B------:R-:W-:Y:S02]  /*02b0*/  UIADD3 UR6, UP0, UPT, UR6, 0x180, URZ ;  /* 0x0000018006067890 */ /* 0x000fe4000ff1e0ff */
[----:B------:R-:W-:Y:S02]  /*02c0*/  UIADD3.X UR11, UPT, UPT, URZ, UR7, URZ, UP1, !UPT ;  /* 0x00000007ff0b7290 */ /* 0x000fe40008ffe4ff */
[----:B------:R-:W-:-:S07]  /*02d0*/  UIADD3.X UR7, UPT, UPT, URZ, UR7, URZ, UP0, !UPT ;  /* 0x00000007ff077290 */ /* 0x000fce00087fe4ff */
[----:B------:R3:W-:Y:S02]  /*02e0*/  UTMACCTL.PF [UR10] ;  /* 0x000000000a0079b9 */ /* 0x0007e40008040000 */
[----:B------:R3:W-:Y:S02]  /*02f0*/  UTMACCTL.PF [UR6] ;  /* 0x00000000060079b9 */ /* 0x0007e40008040000 */
[----:B---3--:R-:W-:Y:S01]  /*0300*/  NOP ;  /* 0x0000000000007918 */ /* 0x008fe20000000000 */
.L_x_5:
[----:B------:R-:W-:Y:S05]  /*0310*/  BSYNC.RECONVERGENT B0 ;  /* 0x0000000000007941 */ /* 0x000fea0003800200 */
.L_x_4:
[----:B------:R-:W-:Y:S04]  /*0320*/  BSSY.RECONVERGENT B0, `(.L_x_6) ;  /* 0x000000a000007945 */ /* 0x000fe80003800200 */
        /* <DEDUP_REMOVED lines=9> */
.L_x_7:
[----:B------:R-:W-:Y:S05]  /*03c0*/  BSYNC.RECONVERGENT B0 ;  /* 0x0000000000007941 */ /* 0x000fea0003800200 */
.L_x_6:
[----:B------:R-:W3:Y:S01]  /*03d0*/  LDCU.64 UR6, c[0x0][0x888] ;  /* 0x00011100ff0677ac */ /* 0x000ee20008000a00 */
[----:B------:R-:W-:Y:S02]  /*03e0*/  UISETP.EQ.U32.AND UP1, UPT, UR4, URZ, UPT ;  /* 0x000000ff0400728c */ /* 0x000fe4000bf22070 */
[----:B------:R-:W-:Y:S02]  /*03f0*/  UPLOP3.LUT UP2, UPT, UPT, UPT, UPT, 0x80, 0x8 ;  /* 0x000000000008789c */ /* 0x000fe40003f4f070 */
[----:B---3--:R-:W-:-:S04]  /*0400*/  UISETP.NE.U32.AND UP0, UPT, UR6, URZ, UPT ;  /* 0x000000ff0600728c */ /* 0x008fc8000bf05070 */
[----:B------:R-:W-:-:S04]  /*0410*/  UISETP.NE.AND.EX UP0, UPT, UR7, URZ, UPT, UP0 ;  /* 0x000000ff0700728c */ /* 0x000fc8000bf05300 */
[----:B------:R-:W-:-:S04]  /*0420*/  UISETP.EQ.OR.EX UP3, UPT, UR5, URZ, !UP0, UP1 ;  /* 0x000000ff0500728c */ /* 0x000fc8000c762710 */
[----:B------:R-:W-:-:S05]  /*0430*/  UP2UR UR44, UPR, URZ, 0x8 ;  /* 0x00000008ff2c7883 */ /* 0x000fca0008000000 */
[----:B------:R-:W-:Y:S07]  /*0440*/  BRA.U !UP3, `(.L_x_8) ;  /* 0x000000010b207547 */ /* 0x000fee000b800000 */
[----:B------:R-:W-:Y:S01]  /*0450*/  UISETP.NE.U32.AND UP2, UPT, UR4, URZ, UPT ;  /* 0x000000ff0400728c */ /* 0x000fe2000bf45070 */
[----:B-----5:R-:W-:Y:S01]  /*0460*/  FSETP.NEU.AND P0, PT, R49, RZ, PT ;  /* 0x000000ff3100720b */ /* 0x020fe20003f0d000 */
[----:B------:R-:W-:Y:S02]  /*0470*/  USEL UR4, URZ, 0xffffffff, UP0 ;  /* 0xffffffffff047887 */ /* 0x000fe40008000000 */
[----:B------:R-:W-:-:S10]  /*0480*/  UISETP.NE.AND.EX UP2, UPT, UR5, URZ, UPT, UP2 ;  /* 0x000000ff0500728c */ /* 0x000fd4000bf45320 */
[----:B------:R-:W-:Y:S01]  /*0490*/  VOTEU.ANY UP1, P0 ;  /* 0x0000000000ff7886 */ /* 0x000fe20000020100 */
[----:B------:R-:W-:-:S04]  /*04a0*/  @!UP2 USEL UR4, URZ, 0xffffffff, UP1 ;  /* 0xffffffffff04a887 */ /* 0x000fc80008800000 */
[----:B------:R-:W-:-:S04]  /*04b0*/  ULOP3.LUT UR4, UR4, 0x1, URZ, 0xc0, !UPT ;  /* 0x0000000104047892 */ /* 0x000fc8000f8ec0ff */
[----:B------:R-:W-:-:S11]  /*04c0*/  UISETP.NE.U32.AND UP2, UPT, UR4, 0x1, UPT ;  /* 0x000000010400788c */ /* 0x000fd6000bf45070 */
.L_x_8:
[----:B-12---:R-:W1:Y:S01]  /*04d0*/  SHFL.IDX PT, R2, R104, RZ, 0x1f ;  /* 0x00001fff68027589 */ /* 0x006e6200000e0000 */
[----:B------:R-:W-:-:S04]  /*04e0*/  UISETP.NE.AND UP1, UPT, UR8, 0x2, UPT ;  /* 0x000000020800788c */ /* 0x000fc8000bf25270 */
[----:B------:R-:W-:Y:S01]  /*04f0*/  USEL UR13, URZ, 0x1, UP1 ;  /* 0x00000001ff0d7887 */ /* 0x000fe20008800000 */
[----:B-1----:R-:W-:-:S13]  /*0500*/  ISETP.NE.AND P0, PT, R2, RZ, PT ;  /* 0x000000ff0200720c */ /* 0x002fda0003f05270 */
[----:B------:R-:W-:Y:S05]  /*0510*/  @P0 BRA `(.L_x_9) ;  /* 0x0000000000500947 */ /* 0x000fea0003800000 */
[----:B------:R-:W1:Y:S01]  /*0520*/  S2UR UR5, SR_CgaCtaId ;  /* 0x00000000000579c3 */ /* 0x000e620000008800 */
[----:B------:R-:W-:Y:S01]  /*0530*/  UMOV UR6, 0x400 ;  /* 0x0000040000067882 */ /* 0x000fe20000000000 */
[----:B------:R-:W-:Y:S01]  /*0540*/  UMOV UR4, 0x1 ;  /* 0x0000000100047882 */ /* 0x000fe20000000000 */
[----:B------:R-:W-:Y:S01]  /*0550*/  ELECT P0, URZ, PT ;  /* 0x0000000000ff782f */ /* 0x000fe20003800000 */
[----:B-1----:R-:W-:Y:S02]  /*0560*/  ULEA UR5, UR5, UR6, 0x18 ;  /* 0x0000000605057291 */ /* 0x002fe4000f8ec0ff */
[----:B------:R-:W-:-:S04]  /*0570*/  UIADD3 UR6, UPT, UPT, -UR4, 0x100000, URZ ;  /* 0x0010000004067890 */ /* 0x000fc8000fffe1ff */
[----:B------:R-:W-:Y:S02]  /*0580*/  USHF.L.U32 UR7, UR6, 0xb, URZ ;  /* 0x0000000b06077899 */ /* 0x000fe400080006ff */
[----:B------:R-:W-:Y:S01]  /*0590*/  USHF.L.U32 UR6, UR6, 0x1, URZ ;  /* 0x0000000106067899 */ /* 0x000fe200080006ff */
[----:B------:R-:W1:Y:S11]  /*05a0*/  FENCE.VIEW.ASYNC.S ;  /* 0x00000000000073c6 */ /* 0x000e760000000000 */
[----:B-1----:R1:W2:Y:S01]  /*05b0*/  SYNCS.EXCH.64 URZ, [UR5], UR6 ;  /* 0x0000000605ff75b2 */ /* 0x0022a20008000100 */
[----:B------:R1:W3:Y:S01]  /*05c0*/  SYNCS.EXCH.64 URZ, [UR5+0x28], UR6 ;  /* 0x0000280605ff75b2 */ /* 0x0002e20008000100 */
[----:B------:R1:W4:Y:S01]  /*05d0*/  SYNCS.EXCH.64 URZ, [UR5+0x8], UR6 ;  /* 0x0000080605ff75b2 */ /* 0x0003220008000100 */
[----:B------:R1:W1:Y:S01]  /*05e0*/  SYNCS.EXCH.64 URZ, [UR5+0x30], UR6 ;  /* 0x0000300605ff75b2 */ /* 0x0002620008000100 */
[----:B------:R1:W1:Y:S01]  /*05f0*/  SYNCS.EXCH.64 URZ, [UR5+0x10], UR6 ;  /* 0x0000100605ff75b2 */ /* 0x0002620008000100 */
[----:B------:R1:W1:Y:S01]  /*0600*/  SYNCS.EXCH.64 URZ, [UR5+0x38], UR6 ;  /* 0x0000380605ff75b2 */ /* 0x0002620008000100 */
[----:B------:R1:W1:Y:S01]  /*0610*/  SYNCS.EXCH.64 URZ, [UR5+0x18], UR6 ;  /* 0x0000180605ff75b2 */ /* 0x0002620008000100 */
[----:B------:R1:W1:Y:S01]  /*0620*/  SYNCS.EXCH.64 URZ, [UR5+0x40], UR6 ;  /* 0x0000400605ff75b2 */ /* 0x0002620008000100 */
[----:B------:R1:W1:Y:S01]  /*0630*/  SYNCS.EXCH.64 URZ, [UR5+0x20], UR6 ;  /* 0x0000200605ff75b2 */ /* 0x0002620008000100 */
[----:B------:R1:W1:Y:S01]  /*0640*/  SYNCS.EXCH.64 URZ, [UR5+0x48], UR6 ;  /* 0x0000480605ff75b2 */ /* 0x0002620008000100 */
[----:B------:R-:W-:Y:S01]  /*0650*/  NOP ;  /* 0x0000000000007918 */ /* 0x000fe20000000000 */
.L_x_9:
[----:B------:R-:W2:Y:S01]  /*0660*/  SHFL.IDX PT, R2, R104, RZ, 0x1f ;  /* 0x00001fff68027589 */ /* 0x000ea200000e0000 */
[----:B------:R-:W-:Y:S01]  /*0670*/  NOP ;  /* 0x0000000000007918 */ /* 0x000fe20000000000 */
[----:B--2---:R-:W-:-:S13]  /*0680*/  ISETP.NE.AND P0, PT, R2, 0x1, PT ;  /* 0x000000010200780c */ /* 0x004fda0003f05270 */
[----:B------:R-:W-:Y:S05]  /*0690*/  @P0 BRA `(.L_x_10) ;  /* 0x0000000000400947 */ /* 0x000fea0003800000 */
[----:B-1----:R-:W1:Y:S01]  /*06a0*/  S2UR UR6, SR_CgaCtaId ;  /* 0x00000000000679c3 */ /* 0x002e620000008800 */
[----:B------:R-:W-:Y:S01]  /*06b0*/  UMOV UR7, 0x400 ;  /* 0x0000040000077882 */ /* 0x000fe20000000000 */
[----:B------:R-:W-:Y:S01]  /*06c0*/  UMOV UR5, 0x20 ;  /* 0x0000002000057882 */ /* 0x000fe20000000000 */
[----:B------:R-:W-:Y:S01]  /*06d0*/  UMOV UR4, 0x80 ;  /* 0x0000008000047882 */ /* 0x000fe20000000000 */
[----:B------:R-:W-:-:S04]  /*06e0*/  UIADD3 UR10, UPT, UPT, -UR5, 0x100000, URZ ;  /* 0x00100000050a7890 */ /* 0x000fc8000fffe1ff */
[----:B------:R-:W-:Y:S02]  /*06f0*/  USHF.L.U32 UR11, UR10, 0xb, URZ ;  /* 0x0000000b0a0b7899 */ /* 0x000fe400080006ff */
[----:B------:R-:W-:Y:S02]  /*0700*/  USHF.L.U32 UR10, UR10, 0x1, URZ ;  /* 0x000000010a0a7899 */ /* 0x000fe400080006ff */
[----:B------:R-:W-:-:S04]  /*0710*/  UIADD3 UR4, UPT, UPT, -UR4, 0x100000, URZ ;  /* 0x0010000004047890 */ /* 0x000fc8000fffe1ff */
[----:B------:R-:W-:Y:S02]  /*0720*/  USHF.L.U32 UR5, UR4, 0xb, URZ ;  /* 0x0000000b04057899 */ /* 0x000fe400080006ff */
[----:B------:R-:W-:Y:S01]  /*0730*/  USHF.L.U32 UR4, UR4, 0x1, URZ ;  /* 0x0000000104047899 */ /* 0x000fe200080006ff */
[----:B------:R-:W-:Y:S01]  /*0740*/  ELECT P0, URZ, PT ;  /* 0x0000000000ff782f */ /* 0x000fe20003800000 */
[----:B-1----:R-:W-:Y:S01]  /*0750*/  ULEA UR6, UR6, UR7, 0x18 ;  /* 0x0000000706067291 */ /* 0x002fe2000f8ec0ff */
[----:B------:R-:W1:Y:S11]  /*0760*/  FENCE.VIEW.ASYNC.S ;  /* 0x00000000000073c6 */ /* 0x000e760000000000 */
[----:B-1----:R2:W1:Y:S01]  /*0770*/  SYNCS.EXCH.64 URZ, [UR6+0x50], UR10 ;  /* 0x0000500a06ff75b2 */ /* 0x0024620008000100 */
[----:B------:R2:W1:Y:S02]  /*0780*/  SYNCS.EXCH.64 URZ, [UR6+0x58], UR4 ;  /* 0x0000580406ff75b2 */ /* 0x0004640008000100 */
[----:B--2---:R-:W-:Y:S01]  /*0790*/  NOP ;  /* 0x0000000000007918 */ /* 0x004fe20000000000 */
.L_x_10:
[----:B------:R-:W2:Y:S01]  /*07a0*/  SHFL.IDX PT, R2, R104, RZ, 0x1f ;  /* 0x00001fff68027589 */ /* 0x000ea200000e0000 */
[----:B------:R-:W-:Y:S01]  /*07b0*/  NOP ;  /* 0x0000000000007918 */ /* 0x000fe20000000000 */
[----:B--2---:R-:W-:-:S13]  /*07c0*/  ISETP.NE.AND P0, PT, R2, 0x3, PT ;  /* 0x000000030200780c */ /* 0x004fda0003f05270 */
[----:B------:R-:W-:Y:S05]  /*07d0*/  @P0 BRA `(.L_x_11) ;  /* 0x0000000000300947 */ /* 0x000fea0003800000 */
[----:B-1----:R-:W1:Y:S01]  /*07e0*/  S2UR UR5, SR_CgaCtaId ;  /* 0x00000000000579c3 */ /* 0x002e620000008800 */
        /* <DEDUP_REMOVED lines=8> */
[----:B-1----:R2:W1:Y:S01]  /*0870*/  SYNCS.EXCH.64 URZ, [UR5+0x60], UR6 ;  /* 0x0000600605ff75b2 */ /* 0x0024620008000100 */
[----:B------:R2:W1:Y:S02]  /*0880*/  SYNCS.EXCH.64 URZ, [UR5+0x68], UR6 ;  /* 0x0000680605ff75b2 */ /* 0x0004640008000100 */
[----:B--2---:R-:W-:Y:S01]  /*0890*/  NOP ;  /* 0x0000000000007918 */ /* 0x004fe20000000000 */
.L_x_11:
[----:B------:R-:W2:Y:S01]  /*08a0*/  SHFL.IDX PT, R2, R104, RZ, 0x1f ;  /* 0x00001fff68027589 */ /* 0x000ea200000e0000 */
[----:B------:R-:W-:Y:S01]  /*08b0*/  NOP ;  /* 0x0000000000007918 */ /* 0x000fe20000000000 */
[----:B--2---:R-:W-:-:S13]  /*08c0*/  ISETP.NE.AND P0, PT, R2, 0x4, PT ;  /* 0x000000040200780c */ /* 0x004fda0003f05270 */
[----:B------:R-:W-:Y:S05]  /*08d0*/  @P0 BRA `(.L_x_12) ;  /* 0x00000000004c0947 */ /* 0x000fea0003800000 */
[----:B-1----:R-:W1:Y:S01]  /*08e0*/  S2UR UR5, SR_CgaCtaId ;  /* 0x00000000000579c3 */ /* 0x002e620000008800 */
[----:B------:R-:W-:Y:S01]  /*08f0*/  UMOV UR7, 0x100 ;  /* 0x0000010000077882 */ /* 0x000fe20000000000 */
[----:B------:R-:W-:Y:S01]  /*0900*/  UMOV UR6, 0x400 ;  /* 0x0000040000067882 */ /* 0x000fe20000000000 */
[----:B------:R-:W-:Y:S01]  /*0910*/  USEL UR7, UR7, 0xe0, UP2 ;  /* 0x000000e007077887 */ /* 0x000fe20009000000 */
[----:B------:R-:W-:Y:S01]  /*0920*/  UMOV UR4, 0x1 ;  /* 0x0000000100047882 */ /* 0x000fe20000000000 */
[----:B------:R-:W-:Y:S01]  /*0930*/  ELECT P0, URZ, PT ;  /* 0x0000000000ff782f */ /* 0x000fe20003800000 */
[----:B------:R-:W-:-:S04]  /*0940*/  UIADD3 UR10, UPT, UPT, -UR4, 0x100000, URZ ;  /* 0x00100000040a7890 */ /* 0x000fc8000fffe1ff */
[----:B------:R-:W-:Y:S02]  /*0950*/  USHF.L.U32 UR11, UR10, 0xb, URZ ;  /* 0x0000000b0a0b7899 */ /* 0x000fe400080006ff */
[----:B------:R-:W-:Y:S02]  /*0960*/  USHF.L.U32 UR10, UR10, 0x1, URZ ;  /* 0x000000010a0a7899 */ /* 0x000fe400080006ff */
[----:B-1----:R-:W-:Y:S02]  /*0970*/  ULEA UR5, UR5, UR6, 0x18 ;  /* 0x0000000605057291 */ /* 0x002fe4000f8ec0ff */
[----:B------:R-:W-:-:S04]  /*0980*/  UIADD3 UR6, UPT, UPT, -UR7, 0x100000, URZ ;  /* 0x0010000007067890 */ /* 0x000fc8000fffe1ff */
[----:B------:R-:W-:Y:S02]  /*0990*/  USHF.L.U32 UR7, UR6, 0xb, URZ ;  /* 0x0000000b06077899 */ /* 0x000fe400080006ff */
[----:B------:R-:W-:Y:S01]  /*09a0*/  USHF.L.U32 UR6, UR6, 0x1, URZ ;  /* 0x0000000106067899 */ /* 0x000fe200080006ff */
[----:B------:R-:W1:Y:S03]  /*09b0*/  FENCE.VIEW.ASYNC.S ;  /* 0x00000000000073c6 */ /* 0x000e660000000000 */
[----:B-1----:R2:W1:Y:S08]  /*09c0*/  SYNCS.EXCH.64 URZ, [UR5+0x70], UR10 ;  /* 0x0000700a05ff75b2 */ /* 0x0024700008000100 */
[----:B------:R2:W1:Y:S01]  /*09d0*/  SYNCS.EXCH.64 URZ, [UR5+0x80], UR6 ;  /* 0x0000800605ff75b2 */ /* 0x0004620008000100 */
[----:B------:R2:W1:Y:S01]  /*09e0*/  SYNCS.EXCH.64 URZ, [UR5+0x78], UR10 ;  /* 0x0000780a05ff75b2 */ /* 0x0004620008000100 */
[----:B------:R2:W1:Y:S02]  /*09f0*/  SYNCS.EXCH.64 URZ, [UR5+0x88], UR6 ;  /* 0x0000880605ff75b2 */ /* 0x0004640008000100 */
[----:B--2---:R-:W-:Y:S01]  /*0a00*/  NOP ;  /* 0x0000000000007918 */ /* 0x004fe20000000000 */
.L_x_12:
        /* <DEDUP_REMOVED lines=18> */
[----:B------:R2:W1:Y:S01]  /*0b30*/  SYNCS.EXCH.64 URZ, [UR6+0xb0], UR4 ;  /* 0x0000b00406ff75b2 */ /* 0x0004620008000100 */
[----:B------:R2:W1:Y:S01]  /*0b40*/  SYNCS.EXCH.64 URZ, [UR6+0x98], UR10 ;  /* 0x0000980a06ff75b2 */ /* 0x0004620008000100 */
[----:B------:R2:W1:Y:S01]  /*0b50*/  SYNCS.EXCH.64 URZ, [UR6+0xb8], UR4 ;  /* 0x0000b80406ff75b2 */ /* 0x0004620008000100 */
[----:B------:R2:W1:Y:S01]  /*0b60*/  SYNCS.EXCH.64 URZ, [UR6+0xa0], UR10 ;  /* 0x0000a00a06ff75b2 */ /* 0x0004620008000100 */
[----:B------:R2:W1:Y:S01]  /*0b70*/  SYNCS.EXCH.64 URZ, [UR6+0xc0], UR4 ;  /* 0x0000c00406ff75b2 */ /* 0x0004620008000100 */
[----:B------:R2:W1:Y:S01]  /*0b80*/  SYNCS.EXCH.64 URZ, [UR6+0xa8], UR10 ;  /* 0x0000a80a06ff75b2 */ /* 0x0004620008000100 */
[----:B------:R2:W1:Y:S02]  /*0b90*/  SYNCS.EXCH.64 URZ, [UR6+0xc8], UR4 ;  /* 0x0000c80406ff75b2 */ /* 0x0004640008000100 */
[----:B--2---:R-:W-:Y:S01]  /*0ba0*/  NOP ;  /* 0x0000000000007918 */ /* 0x004fe20000000000 */
.L_x_13:
        /* <DEDUP_REMOVED lines=14> */
[----:B------:R2:W1:Y:S01]  /*0c90*/  SYNCS.EXCH.64 URZ, [UR5+0xe0], UR6 ;  /* 0x0000e00605ff75b2 */ /* 0x0004620008000100 */
[----:B------:R2:W1:Y:S01]  /*0ca0*/  SYNCS.EXCH.64 URZ, [UR5+0xd8], UR6 ;  /* 0x0000d80605ff75b2 */ /* 0x0004620008000100 */
[----:B------:R2:W1:Y:S02]  /*0cb0*/  SYNCS.EXCH.64 URZ, [UR5+0xe8], UR6 ;  /* 0x0000e80605ff75b2 */ /* 0x0004640008000100 */
[----:B--2---:R-:W-:Y:S01]  /*0cc0*/  NOP ;  /* 0x0000000000007918 */ /* 0x004fe20000000000 */
.L_x_14:
[----:B-1----:R-:W1:Y:S01]  /*0cd0*/  S2UR UR5, SR_CTAID.X ;  /* 0x00000000000579c3 */ /* 0x002e620000002500 */
[----:B------:R-:W-:-:S05]  /*0ce0*/  CS2R.32 R97, SR_CgaSize ;  /* 0x0000000000617805 */ /* 0x000fca0000008a00 */
[----:B------:R-:W-:-:S05]  /*0cf0*/  IMAD R97, R97, -0xa0, RZ ;  /* 0xffffff6061617824 */ /* 0x000fca00078e02ff */
[----:B------:R-:W-:-:S14]  /*0d00*/  R2UR UR7, R97 ;  /* 0x00000000610772ca */ /* 0x000fdc00000e0000 */
[----:B------:R-:W2:Y:S01]  /*0d10*/  LDCU UR7, c[0x0][UR7+0x2b0] ;  /* 0x00005600070777ac */ /* 0x000ea20008000800 */
[----:B------:R-:W-:Y:S01]  /*0d20*/  NOP ;  /* 0x0000000000007918 */ /* 0x000fe20000000000 */
[----:B------:R-:W-:-:S05]  /*0d30*/  CS2R.32 R97, SR_CgaSize ;  /* 0x0000000000617805 */ /* 0x000fca0000008a00 */
[----:B------:R-:W-:-:S05]  /*0d40*/  IMAD R97, R97, -0xa0, RZ ;  /* 0xffffff6061617824 */ /* 0x000fca00078e02ff */
[----:B------:R-:W-:-:S14]  /*0d50*/  R2UR UR6, R97 ;  /* 0x00000000610672ca */ /* 0x000fdc00000e0000 */
[----:B------:R-:W3:Y:S01]  /*0d60*/  LDCU UR6, c[0x0][UR6+0x2b4] ;  /* 0x00005680060677ac */ /* 0x000ee20008000800 */
[----:B------:R-:W4:Y:S08]  /*0d70*/  S2UR UR4, SR_CTAID.Y ;  /* 0x00000000000479c3 */ /* 0x000f300000002600 */
[----:B------:R-:W3:Y:S01]  /*0d80*/  LDC R9, c[0x0][0xb24] ;  /* 0x0002c900ff097b82 */ /* 0x000ee20000000800 */
[----:B-1----:R-:W-:-:S02]  /*0d90*/  I2FP.F32.U32 R5, UR5 ;  /* 0x0000000500057c45 */ /* 0x002fc40008201000 */
[----:B------:R-:W-:-:S05]  /*0da0*/  CS2R.32 R3, SR_CgaSize ;  /* 0x0000000000037805 */ /* 0x000fca0000008a00 */
[----:B------:R-:W-:-:S06]  /*0db0*/  IMAD R3, R3, -0xa0, RZ ;  /* 0xffffff6003037824 */ /* 0x000fcc00078e02ff */
[----:B------:R-:W1:Y:S01]  /*0dc0*/  LDC R3, c[0x0][R3+0x2a0] ;  /* 0x0000a80003037b82 */ /* 0x000e620000000800 */
[----:B------:R-:W-:Y:S01]  /*0dd0*/  MOV R97, UR5 ;  /* 0x0000000500617c02 */ /* 0x000fe20008000f00 */
[----:B--2---:R-:W-:Y:S01]  /*0de0*/  FMUL R5, R5, UR7 ;  /* 0x0000000705057c20 */ /* 0x004fe20008400000 */
[----:B----4-:R-:W-:Y:S02]  /*0df0*/  I2FP.F32.U32 R4, UR4 ;  /* 0x0000000400047c45 */ /* 0x010fe40008201000 */
[----:B------:R-:W-:-:S05]  /*0e00*/  CS2R.32 R2, SR_CgaSize ;  /* 0x0000000000027805 */ /* 0x000fca0000008a00 */
[----:B------:R-:W-:-:S06]  /*0e10*/  IMAD R2, R2, -0xa0, RZ ;  /* 0xffffff6002027824 */ /* 0x000fcc00078e02ff */
[----:B------:R-:W2:Y:S01]  /*0e20*/  LDC R2, c[0x0][R2+0x2a4] ;  /* 0x0000a90002027b82 */ /* 0x000ea20000000800 */
[----:B------:R-:W4:Y:S01]  /*0e30*/  F2I.U32.TRUNC.NTZ R90, R5 ;  /* 0x00000005005a7305 */ /* 0x000f22000020f000 */
[----:B------:R-:W-:Y:S01]  /*0e40*/  MOV R91, UR4 ;  /* 0x00000004005b7c02 */ /* 0x000fe20008000f00 */
[----:B---3--:R-:W-:-:S05]  /*0e50*/  FMUL R4, R4, UR6 ;  /* 0x0000000604047c20 */ /* 0x008fca0008400000 */
[----:B------:R-:W-:Y:S01]  /*0e60*/  BAR.SYNC.DEFER_BLOCKING 0x0 ;  /* 0x0000000000007b1d */ /* 0x000fe20000010000 */
[----:B------:R-:W-:-:S05]  /*0e70*/  ISETP.GE.AND P0, PT, R9, 0x1, PT ;  /* 0x000000010900780c */ /* 0x000fca0003f06270 */
[----:B------:R-:W3:Y:S02]  /*0e80*/  F2I.U32.TRUNC.NTZ R79, R4 ;  /* 0x00000004004f7305 */ /* 0x000ee4000020f000 */
[----:B------:R-:W2:Y:S01]  /*0e90*/  S2UR UR36, SR_CTAID.Z ;  /* 0x00000000002479c3 */ /* 0x000ea20000002700 */
[----:B----4-:R-:W-:-:S05]  /*0ea0*/  IADD3 R90, PT, PT, -R90, RZ, RZ ;  /* 0x000000ff5a5a7210 */ /* 0x010fca0007ffe1ff */
[----:B-1----:R-:W-:Y:S01]  /*0eb0*/  IMAD R90, R3, R90, UR5 ;  /* 0x00000005035a7e24 */ /* 0x002fe2000f8e025a */
[----:B---3--:R-:W-:-:S05]  /*0ec0*/  IADD3 R79, PT, PT, -R79, RZ, RZ ;  /* 0x000000ff4f4f7210 */ /* 0x008fca0007ffe1ff */
[----:B--2---:R-:W-:Y:S01]  /*0ed0*/  IMAD R79, R2, R79, UR4 ;  /* 0x00000004024f7e24 */ /* 0x004fe2000f8e024f */
[----:B------:R-:W-:Y:S06]  /*0ee0*/  @!P0 BRA `(.L_x_15) ;  /* 0x0000000000b88947 */ /* 0x000fec0003800000 */
[----:B------:R-:W1:Y:S01]  /*0ef0*/  LDC.64 R4, c[0x0][0xb18] ;  /* 0x0002c600ff047b82 */ /* 0x000e620000000a00 */
[----:B------:R-:W-:-:S07]  /*0f00*/  ISETP.NE.AND P0, PT, R9, 0x1, PT ;  /* 0x000000010900780c */ /* 0x000fce0003f05270 */
[----:B------:R-:W2:Y:S08]  /*0f10*/  LDC R10, c[0x0][0xb0c] ;  /* 0x0002c300ff0a7b82 */ /* 0x000eb00000000800 */
[----:B------:R-:W3:Y:S08]  /*0f20*/  LDC R11, c[0x0][0x370] ;  /* 0x0000dc00ff0b7b82 */ /* 0x000ef00000000800 */
[----:B------:R-:W4:Y:S01]  /*0f30*/  LDC R12, c[0x0][0x374] ;  /* 0x0000dd00ff0c7b82 */ /* 0x000f220000000800 */
[----:B-1----:R-:W-:-:S07]  /*0f40*/  ISETP.NE.AND P1, PT, R4, 0x1, PT ;  /* 0x000000010400780c */ /* 0x002fce0003f25270 */
[----:B------:R-:W3:Y:S01]  /*0f50*/  LDC.64 R6, c[0x0][0xb10] ;  /* 0x0002c400ff067b82 */ /* 0x000ee20000000a00 */
[----:B--2---:R-:W-:-:S07]  /*0f60*/  ISETP.NE.AND P2, PT, R10, 0x1, PT ;  /* 0x000000010a00780c */ /* 0x004fce0003f45270 */
[----:B------:R-:W1:Y:S08]  /*0f70*/  LDC R8, c[0x0][0xb20] ;  /* 0x0002c800ff087b82 */ /* 0x000e700000000800 */
[----:B------:R-:W2:Y:S01]  /*0f80*/  LDC.64 R2, c[0x0][0xb28] ;  /* 0x0002ca00ff027b82 */ /* 0x000ea20000000a00 */
[----:B----4-:R-:W-:-:S04]  /*0f90*/  IMAD.HI.U32 R13, R12, R5, RZ ;  /* 0x000000050c0d7227 */ /* 0x010fc800078e00ff */
[----:B------:R-:W-:-:S04]  /*0fa0*/  IMAD.HI.U32 R5, R91, R5, RZ ;  /* 0x000000055b057227 */ /* 0x000fc800078e00ff */
[----:B---3--:R-:W-:-:S04]  /*0fb0*/  IMAD.HI.U32 R14, R11, R6, RZ ;  /* 0x000000060b0e7227 */ /* 0x008fc800078e00ff */
[----:B------:R-:W-:Y:S01]  /*0fc0*/  IMAD.HI.U32 R16, R97, R6, RZ ;  /* 0x0000000661107227 */ /* 0x000fe200078e00ff */
[-C--:B------:R-:W-:Y:S02]  /*0fd0*/  @P2 SHF.R.U32.HI R11, RZ, R7.reuse, R14 ;  /* 0x00000007ff0b2219 */ /* 0x080fe4000001160e */
[-C--:B-1----:R-:W-:Y:S02]  /*0fe0*/  @P1 SHF.R.U32.HI R12, RZ, R8.reuse, R13 ;  /* 0x00000008ff0c1219 */ /* 0x082fe4000001160d */
[----:B------:R-:W-:Y:S02]  /*0ff0*/  SHF.R.U32.HI R8, RZ, R8, R5 ;  /* 0x00000008ff087219 */ /* 0x000fe40000011605 */
[----:B------:R-:W-:Y:S02]  /*1000*/  SHF.R.U32.HI R16, RZ, R7, R16 ;  /* 0x00000007ff107219 */ /* 0x000fe40000011610 */
[----:B------:R-:W-:Y:S01]  /*1010*/  SEL R5, R91, R8, !P1 ;  /* 0x000000085b057207 */ /* 0x000fe20004800000 */
[----:B--2---:R-:W-:Y:S01]  /*1020*/  IMAD.HI.U32 R14, R12, R2, RZ ;  /* 0x000000020c0e7227 */ /* 0x004fe200078e00ff */
[----:B------:R-:W-:-:S03]  /*1030*/  SEL R7, R97, R16, !P2 ;  /* 0x0000001061077207 */ /* 0x000fc60005000000 */
[----:B------:R-:W-:Y:S01]  /*1040*/  IMAD.HI.U32 R6, R11, R2, RZ ;  /* 0x000000020b067227 */ /* 0x000fe200078e00ff */
[----:B------:R-:W-:-:S04]  /*1050*/  @P0 SHF.R.U32.HI R12, RZ, R3, R14 ;  /* 0x00000003ff0c0219 */ /* 0x000fc8000001160e */
[----:B------:R-:W-:Y:S01]  /*1060*/  @P0 SHF.R.U32.HI R11, RZ, R3, R6 ;  /* 0x00000003ff0b0219 */ /* 0x000fe20000011606 */
[----:B------:R-:W-:-:S04]  /*1070*/  IMAD R12, R12, R9, RZ ;  /* 0x000000090c0c7224 */ /* 0x000fc800078e02ff */
[----:B------:R-:W-:Y:S01]  /*1080*/  IMAD R6, R11, R9, RZ ;  /* 0x000000090b067224 */ /* 0x000fe200078e02ff */
[----:B------:R-:W-:-:S04]  /*1090*/  ISETP.GE.AND P1, PT, R5, R12, PT ;  /* 0x0000000c0500720c */ /* 0x000fc80003f26270 */
[----:B------:R-:W-:Y:S01]  /*10a0*/  ISETP.GE.OR P1, PT, R7, R6, P1 ;  /* 0x000000060700720c */ /* 0x000fe20000f26670 */
[----:B------:R-:W-:-:S05]  /*10b0*/  IMAD.HI.U32 R6, R5, R2, RZ ;  /* 0x0000000205067227 */ /* 0x000fca00078e00ff */
[----:B------:R-:W-:-:S04]  /*10c0*/  SHF.R.U32.HI R6, RZ, R3, R6 ;  /* 0x00000003ff067219 */ /* 0x000fc80000011606 */
[----:B------:R-:W-:-:S03]  /*10d0*/  SEL R6, R5, R6, !P0 ;  /* 0x0000000605067207 */ /* 0x000fc60004000000 */
[----:B------:R-:W-:Y:S01]  /*10e0*/  @!P1 IMAD.HI.U32 R8, R7, R2, RZ ;  /* 0x0000000207089227 */ /* 0x000fe200078e00ff */
[----:B------:R-:W-:-:S04]  /*10f0*/  IADD3 R2, PT, PT, -R6, RZ, RZ ;  /* 0x000000ff06027210 */ /* 0x000fc80007ffe1ff */
[----:B------:R-:W-:Y:S01]  /*1100*/  @!P1 SHF.R.U32.HI R8, RZ, R3, R8 ;  /* 0x00000003ff089219 */ /* 0x000fe20000011608 */
[----:B------:R-:W-:-:S03]  /*1110*/  IMAD R2, R9, R2, R5 ;  /* 0x0000000209027224 */ /* 0x000fc600078e0205 */
[----:B------:R-:W-:Y:S02]  /*1120*/  @!P1 SEL R3, R7, R8, !P0 ;  /* 0x0000000807039207 */ /* 0x000fe40004000000 */
[----:B------:R-:W-:-:S03]  /*1130*/  IADD3 R8, PT, PT, -R5, RZ, RZ ;  /* 0x000000ff05087210 */ /* 0x000fc60007ffe1ff */
[--C-:B------:R-:W-:Y:S02]  /*1140*/  @!P1 IMAD.IADD R6, R6, 0x1, -R3.reuse ;  /* 0x0000000106069824 */ /* 0x100fe400078e0a03 */
[----:B------:R-:W-:Y:S01]  /*1150*/  @!P1 IMAD R3, R2, R11, R3 ;  /* 0x0000000b02039224 */ /* 0x000fe200078e0203 */
[----:B------:R-:W-:Y:S01]  /*1160*/  IADD3 R2, PT, PT, -R7, RZ, RZ ;  /* 0x000000ff07027210 */ /* 0x000fe20007ffe1ff */
[----:B------:R-:W-:Y:S02]  /*1170*/  @!P1 IMAD R5, R6, R9, R7 ;  /* 0x0000000906059224 */ /* 0x000fe400078e0207 */
[----:B------:R-:W-:Y:S02]  /*1180*/  IMAD R8, R4, R8, R91 ;  /* 0x0000000804087224 */ /* 0x000fe400078e025b */
[----:B------:R-:W-:Y:S02]  /*1190*/  @!P1 IMAD.MOV.U32 R7, RZ, RZ, R3 ;  /* 0x000000ffff079224 */ /* 0x000fe400078e0003 */
[----:B------:R-:W-:-:S02]  /*11a0*/  IMAD R2, R10, R2, R97 ;  /* 0x000000020a027224 */ /* 0x000fc400078e0261 */
[----:B------:R-:W-:Y:S02]  /*11b0*/  IMAD R91, R5, R4, R8 ;  /* 0x00000004055b7224 */ /* 0x000fe400078e0208 */
[----:B------:R-:W-:Y:S02]  /*11c0*/  IMAD R97, R7, R10, R2 ;  /* 0x0000000a07617224 */ /* 0x000fe400078e0202 */
.L_x_15:
[----:B------:R-:W1:Y:S01]  /*11d0*/  LDCU UR4, c[0x0][0xb30] ;  /* 0x00016600ff0477ac */ /* 0x000e620008000800 */
[----:B------:R-:W2:Y:S08]  /*11e0*/  S2UR UR37, SR_CgaCtaId ;  /* 0x00000000002579c3 */ /* 0x000eb00000008800 */
[----:B------:R-:W3:Y:S01]  /*11f0*/  LDC R40, c[0x0][0xb24] ;  /* 0x0002c900ff287b82 */ /* 0x000ee20000000800 */
[----:B-1----:R-:W-:-:S09]  /*1200*/  UISETP.NE.AND UP1, UPT, UR4, 0x1, UPT ;  /* 0x000000010400788c */ /* 0x002fd2000bf25270 */
[----:B--2---:R-:W-:Y:S05]  /*1210*/  BRA.U UP1, `(.L_x_16) ;  /* 0x0000000101407547 */ /* 0x004fea000b800000 */
[----:B------:R-:W1:Y:S08]  /*1220*/  LDC.64 R4, c[0x0][0xb10] ;  /* 0x0002c400ff047b82 */ /* 0x000e700000000a00 */
[----:B------:R-:W2:Y:S08]  /*1230*/  LDC.64 R2, c[0x0][0xb18] ;  /* 0x0002c600ff027b82 */ /* 0x000eb00000000a00 */
[----:B------:R-:W4:Y:S08]  /*1240*/  LDC R6, c[0x0][0xb20] ;  /* 0x0002c800ff067b82 */ /* 0x000f300000000800 */
[----:B------:R-:W3:Y:S01]  /*1250*/  LDC R8, c[0x0][0xb0c] ;  /* 0x0002c300ff087b82 */ /* 0x000ee20000000800 */
[----:B-1----:R-:W-:-:S05]  /*1260*/  IMAD.HI.U32 R4, R97, R4, RZ ;  /* 0x0000000461047227 */ /* 0x002fca00078e00ff */
[----:B------:R-:W-:Y:S01]  /*1270*/  SHF.R.U32.HI R4, RZ, R5, R4 ;  /* 0x00000005ff047219 */ /* 0x000fe20000011604 */
[----:B--2---:R-:W-:Y:S01]  /*1280*/  IMAD.HI.U32 R3, R91, R3, RZ ;  /* 0x000000035b037227 */ /* 0x004fe200078e00ff */
[----:B------:R-:W-:-:S04]  /*1290*/  ISETP.NE.AND P0, PT, R2, 0x1, PT ;  /* 0x000000010200780c */ /* 0x000fc80003f05270 */
[----:B----4-:R-:W-:-:S04]  /*12a0*/  SHF.R.U32.HI R6, RZ, R6, R3 ;  /* 0x00000006ff067219 */ /* 0x010fc80000011603 */
[----:B------:R-:W-:Y:S02]  /*12b0*/  SEL R3, R91, R6, !P0 ;  /* 0x000000065b037207 */ /* 0x000fe40004000000 */
[----:B---3--:R-:W-:-:S04]  /*12c0*/  ISETP.NE.AND P1, PT, R8, 0x1, PT ;  /* 0x000000010800780c */ /* 0x008fc80003f25270 */
[----:B------:R-:W-:-:S05]  /*12d0*/  SEL R4, R97, R4, !P1 ;  /* 0x0000000461047207 */ /* 0x000fca0004800000 */
[----:B------:R-:W-:Y:S02]  /*12e0*/  IMAD.IADD R5, R3, 0x1, -R4 ;  /* 0x0000000103057824 */ /* 0x000fe400078e0a04 */
[----:B------:R-:W-:Y:S02]  /*12f0*/  IMAD.IADD R3, R4, 0x1, -R3 ;  /* 0x0000000104037824 */ /* 0x000fe400078e0a03 */
[----:B------:R-:W-:Y:S02]  /*1300*/  IMAD R97, R5, R8, R97 ;  /* 0x0000000805617224 */ /* 0x000fe400078e0261 */
[----:B------:R-:W-:-:S07]  /*1310*/  IMAD R91, R3, R2, R91 ;  /* 0x00000002035b7224 */ /* 0x000fce00078e025b */
.L_x_16:
[----:B------:R-:W-:Y:S01]  /*1320*/  BAR.SYNC.DEFER_BLOCKING 0x0 ;  /* 0x0000000000007b1d */ /* 0x000fe20000010000 */
[----:B------:R-:W-:Y:S01]  /*1330*/  UISETP.NE.AND UP1, UPT, UR8, 0x2, UPT ;  /* 0x000000020800788c */ /* 0x000fe2000bf25270 */
[----:B------:R-:W-:Y:S02]  /*1340*/  ISETP.NE.OR P5, PT, R0, 0x2, !P5 ;  /* 0x000000020000780c */ /* 0x000fe40006fa5670 */
[----:B------:R-:W-:-:S06]  /*1350*/  LOP3.LUT R2, R101, 0x1f, RZ, 0xc0, !PT ;  /* 0x0000001f65027812 */ /* 0x000fcc00078ec0ff */
[----:B------:R-:W-:Y:S05]  /*1360*/  BRA.U UP1, `(.L_x_17) ;  /* 0x0000001101787547 */ /* 0x000fea000b800000 */
[----:B------:R-:W1:Y:S01]  /*1370*/  LDCU UR13, c[0x0][0x38c] ;  /* 0x00007180ff0d77ac */ /* 0x000e620008000800 */
[----:B------:R-:W2:Y:S01]  /*1380*/  LDC R9, c[0x0][0x370] ;  /* 0x0000dc00ff097b82 */ /* 0x000ea20000000800 */
[----:B------:R-:W-:Y:S01]  /*1390*/  PLOP3.LUT P1, PT, PT, PT, UP2, 0x80, 0x8 ;  /* 0x000000000008781c */ /* 0x000fe20003f2f028 */
[----:B------:R-:W-:Y:S01]  /*13a0*/  IMAD.MOV.U32 R15, RZ, RZ, 0x1 ;  /* 0x00000001ff0f7424 */ /* 0x000fe200078e00ff */
[----:B------:R-:W-:Y:S01]  /*13b0*/  ISETP.EQ.OR P4, PT, R2, RZ, P5 ;  /* 0x000000ff0200720c */ /* 0x000fe20002f82670 */
[----:B------:R-:W-:Y:S01]  /*13c0*/  IMAD.MOV.U32 R14, RZ, RZ, RZ ;  /* 0x000000ffff0e7224 */ /* 0x000fe200078e00ff */
[----:B------:R-:W-:Y:S02]  /*13d0*/  PLOP3.LUT P1, PT, P1, PT, PT, 0x8, 0x80 ;  /* 0x000000000080781c */ /* 0x000fe40000f2e170 */
[----:B------:R-:W-:Y:S01]  /*13e0*/  CS2R R12, SRZ ;  /* 0x00000000000c7805 */ /* 0x000fe2000001ff00 */
[----:B------:R-:W-:Y:S01]  /*13f0*/  IMAD.MOV.U32 R10, RZ, RZ, 0x1 ;  /* 0x00000001ff0a7424 */ /* 0x000fe200078e00ff */
[----:B------:R-:W4:Y:S01]  /*1400*/  LDC R0, c[0x0][0x374] ;  /* 0x0000dd00ff007b82 */ /* 0x000f220000000800 */
[----:B------:R-:W2:Y:S01]  /*1410*/  LDCU.64 UR22, c[0x0][0x348] ;  /* 0x00006900ff1677ac */ /* 0x000ea20008000a00 */
[----:B------:R-:W-:Y:S01]  /*1420*/  UMOV UR6, URZ ;  /* 0x000000ff00067c82 */ /* 0x000fe20008000000 */
[----:B-1----:R-:W-:-:S04]  /*1430*/  UIADD3 UR5, UPT, UPT, UR13, 0x7f, URZ ;  /* 0x0000007f0d057890 */ /* 0x002fc8000fffe0ff */
[----:B------:R-:W-:-:S04]  /*1440*/  USHF.R.S32.HI UR4, URZ, 0x1f, UR5 ;  /* 0x0000001fff047899 */ /* 0x000fc80008011405 */
[----:B------:R-:W-:-:S04]  /*1450*/  ULEA.HI UR4, UR4, UR5, URZ, 0x7 ;  /* 0x0000000504047291 */ /* 0x000fc8000f8f38ff */
[----:B------:R-:W-:Y:S02]  /*1460*/  USHF.R.S32.HI UR15, URZ, 0x7, UR4 ;  /* 0x00000007ff0f7899 */ /* 0x000fe40008011404 */
[----:B------:R-:W-:Y:S02]  /*1470*/  UIADD3 UR4, UPT, UPT, UR13, -0x1, URZ ;  /* 0xffffffff0d047890 */ /* 0x000fe4000fffe0ff */
[----:B------:R-:W-:Y:S02]  /*1480*/  UISETP.LT.U32.AND UP0, UPT, UR15, 0x5, UPT ;  /* 0x000000050f00788c */ /* 0x000fe4000bf01070 */
[----:B------:R-:W-:Y:S02]  /*1490*/  UISETP.GE.U32.AND UP1, UPT, UR4, -0xff, UPT ;  /* 0xffffff010400788c */ /* 0x000fe4000bf26070 */
[----:B------:R-:W-:Y:S02]  /*14a0*/  USEL UR14, UR15, 0x5, UP0 ;  /* 0x000000050f0e7887 */ /* 0x000fe40008000000 */
[----:B------:R-:W-:-:S02]  /*14b0*/  UIADD3 UR13, UPT, UPT, UR13, 0xfe, URZ ;  /* 0x000000fe0d0d7890 */ /* 0x000fc4000fffe0ff */
[----:B------:R-:W-:Y:S02]  /*14c0*/  UIADD3 UR5, UPT, UPT, UR14, -0x1, URZ ;  /* 0xffffffff0e057890 */ /* 0x000fe4000fffe0ff */
[----:B------:R-:W-:-:S03]  /*14d0*/  UIADD3 UR7, UPT, UPT, UR15, -UR14, URZ ;  /* 0x8000000e0f077290 */ /* 0x000fc6000fffe0ff */
[----:B------:R-:W-:-:S04]  /*14e0*/  @UP1 UIADD3 UR5, UPT, UPT, UR14, URZ, URZ ;  /* 0x000000ff0e051290 */ /* 0x000fc8000fffe0ff */
[----:B--2---:R-:W-:-:S12]  /*14f0*/  UIADD3 UR5, UPT, UPT, UR5, 0x1, URZ ;  /* 0x0000000105057890 */ /* 0x004fd8000fffe0ff */
.L_x_35:
[----:B------:R-:W-:Y:S01]  /*1500*/  UISETP.NE.AND UP0, UPT, UR37, URZ, UPT ;  /* 0x000000ff2500728c */ /* 0x000fe2000bf05270 */
[----:B------:R-:W1:Y:S08]  /*1510*/  S2UR UR37, SR_CgaCtaId ;  /* 0x00000000002579c3 */ /* 0x000e700000008800 */
[----:B------:R-:W-:Y:S05]  /*1520*/  BRA.U UP0, `(.L_x_18) ;  /* 0x0000000100347547 */ /* 0x000fea000b800000 */
[----:B------:R-:W2:Y:S01]  /*1530*/  S2R R2, SR_CgaCtaId ;  /* 0x0000000000027919 */ /* 0x000ea20000008800 */
[----:B------:R-:W-:-:S04]  /*1540*/  MOV R3, 0x400 ;  /* 0x0000040000037802 */ /* 0x000fc80000000f00 */
[----:B--2---:R-:W-:Y:S02]  /*1550*/  LEA R3, R2, R3, 0x18 ;  /* 0x0000000302037211 */ /* 0x004fe400078ec0ff */
[----:B------:R-:W-:-:S03]  /*1560*/  SHF.L.U32 R2, R10, 0x1f, RZ ;  /* 0x0000001f0a027819 */ /* 0x000fc600000006ff */
[----:B------:R-:W-:-:S04]  /*1570*/  IMAD R3, R12, 0x8, R3 ;  /* 0x000000080c037824 */ /* 0x000fc800078e0203 */
[----:B------:R-:W2:Y:S02]  /*1580*/  SYNCS.PHASECHK.TRANS64.TRYWAIT P0, [R3+URZ+0xe0], R2 ;  /* 0x0000e002030075a7 */ /* 0x000ea400080011ff */
[----:B--2---:R-:W-:Y:S05]  /*1590*/  @!P0 BRA `(.L_x_19) ;  /* 0x0000004c001c8947 */ /* 0x004fea0003800000 */
.L_x_96:
[----:B------:R-:W-:Y:S01]  /*15a0*/  VIADD R12, R12, 0x1 ;  /* 0x000000010c0c7836 */ /* 0x000fe20000000000 */
[----:B------:R2:W-:Y:S04]  /*15b0*/  SYNCS.ARRIVE.TRANS64.A1T0 RZ, [R3+URZ+0xd0], RZ ;  /* 0x0000d0ff03ff79a7 */ /* 0x0005e800081000ff */
[----:B------:R-:W-:-:S04]  /*15c0*/  ISETP.NE.AND P0, PT, R12, 0x2, PT ;  /* 0x000000020c00780c */ /* 0x000fc80003f05270 */
[----:B------:R-:W-:Y:S02]  /*15d0*/  SEL R12, R12, RZ, P0 ;  /* 0x000000ff0c0c7207 */ /* 0x000fe40000000000 */
[----:B--2---:R-:W-:-:S04]  /*15e0*/  SEL R3, RZ, 0x1, P0 ;  /* 0x00000001ff037807 */ /* 0x004fc80000000000 */
[----:B------:R-:W-:-:S07]  /*15f0*/  LOP3.LUT R10, R10, R3, RZ, 0x3c, !PT ;  /* 0x000000030a0a7212 */ /* 0x000fce00078e3cff */
.L_x_18:
[----:B------:R-:W-:Y:S01]  /*1600*/  UMOV UR4, 0x400 ;  /* 0x0000040000047882 */ /* 0x000fe20000000000 */
[----:B------:R-:W-:Y:S01]  /*1610*/  SHF.L.U32 R2, R15, 0x1f, RZ ;  /* 0x0000001f0f027819 */ /* 0x000fe200000006ff */
[----:B-1----:R-:W-:Y:S01]  /*1620*/  ULEA UR4, UR37, UR4, 0x18 ;  /* 0x0000000425047291 */ /* 0x002fe2000f8ec0ff */
[----:B------:R-:W-:Y:S01]  /*1630*/  R2UR UR35, R97 ;  /* 0x00000000612372ca */ /* 0x000fe200000e0000 */
[----:B------:R-:W-:Y:S01]  /*1640*/  UISETP.GE.U32.AND UP0, UPT, UR13, 0xff, UPT ;  /* 0x000000ff0d00788c */ /* 0x000fe2000bf06070 */
[----:B------:R-:W-:Y:S01]  /*1650*/  R2UR UR11, R91 ;  /* 0x000000005b0b72ca */ /* 0x000fe200000e0000 */
[----:B------:R-:W-:Y:S01]  /*1660*/  ULEA UR8, UR6, UR4, 0x3 ;  /* 0x0000000406087291 */ /* 0x000fe2000f8e18ff */
[----:B------:R-:W-:-:S08]  /*1670*/  UMOV UR24, URZ ;  /* 0x000000ff00187c82 */ /* 0x000fd00008000000 */
[----:B------:R1:W2:Y:S01]  /*1680*/  SYNCS.PHASECHK.TRANS64.TRYWAIT P0, [UR8+0x28], R2 ;  /* 0x00002802ff0075a7 */ /* 0x0002a20008001108 */
[----:B------:R-:W-:Y:S02]  /*1690*/  USHF.L.U32 UR35, UR35, 0x6, URZ ;  /* 0x0000000623237899 */ /* 0x000fe400080006ff */
[----:B------:R-:W-:Y:S01]  /*16a0*/  USHF.L.U32 UR11, UR11, 0x6, URZ ;  /* 0x000000060b0b7899 */ /* 0x000fe200080006ff */
[----:B------:R-:W-:Y:S11]  /*16b0*/  BRA.U !UP0, `(.L_x_20) ;  /* 0x0000000108a47547 */ /* 0x000ff6000b800000 */
[----:B------:R-:W-:Y:S01]  /*16c0*/  UMOV UR16, URZ ;  /* 0x000000ff00107c82 */ /* 0x000fe20008000000 */
[----:B------:R-:W-:-:S05]  /*16d0*/  UMOV UR17, UR6 ;  /* 0x0000000600117c82 */ /* 0x000fca0008000000 */
.L_x_25:
[----:B-1----:R-:W-:Y:S01]  /*16e0*/  ULEA UR33, UR17, UR4, 0x3 ;  /* 0x0000000411217291 */ /* 0x002fe2000f8e18ff */
[----:B--2---:R-:W-:Y:S01]  /*16f0*/  @!P5 MOV R3, 0x4000 ;  /* 0x000040000003d802 */ /* 0x004fe20000000f00 */
[----:B--2---:R-:W-:Y:S10]  /*1700*/  @P0 BRA `(.L_x_21) ;  /* 0x00000000000c0947 */ /* 0x004ff40003800000 */
[----:B------:R-:W-:-:S04]  /*1710*/  SHF.L.U32 R5, R15, 0x1f, RZ ;  /* 0x0000001f0f057819 */ /* 0x000fc800000006ff */
[----:B------:R-:W2:Y:S02]  /*1720*/  SYNCS.PHASECHK.TRANS64.TRYWAIT P0, [UR33+0x28], R5 ;  /* 0x00002805ff0075a7 */ /* 0x000ea40008001121 */
[----:B--2---:R-:W-:Y:S05]  /*1730*/  @!P0 BRA `(.L_x_22) ;  /* 0x0000004800c88947 */ /* 0x004fea0003800000 */
.L_x_21:
[----:B------:R2:W-:Y:S01]  /*1740*/  @!P5 SYNCS.ARRIVE.TRANS64 RZ, [UR33], R3 ;  /* 0x00000003ffffd9a7 */ /* 0x0005e20008000021 */
[----:B------:R-:W-:Y:S04]  /*1750*/  BSSY.RECONVERGENT B0, `(.L_x_23) ;  /* 0x0000003000007945 */ /* 0x000fe80003800200 */
[----:B------:R-:W-:Y:S05]  /*1760*/  @P4 BRA `(.L_x_24) ;  /* 0x0000000000044947 */ /* 0x000fea0003800000 */
[----:B------:R-:W-:Y:S05]  /*1770*/  BPT.TRAP 0x1 ;  /* 0x000000040000795c */ /* 0x000fea0000300000 */
.L_x_24:
[----:B------:R-:W-:Y:S05]  /*1780*/  BSYNC.RECONVERGENT B0 ;  /* 0x0000000000007941 */ /* 0x000fea0003800200 */
.L_x_23:
[----:B------:R-:W-:Y:S02]  /*1790*/  UIADD3 UR6, UPT, UPT, UR17, 0x1, URZ ;  /* 0x0000000111067890 */ /* 0x000fe4000fffe0ff */
[----:B------:R-:W-:Y:S02]  /*17a0*/  UIADD3 UR26, UP1, UPT, UR22, 0x80, URZ ;  /* 0x00000080161a7890 */ /* 0x000fe4000ff3e0ff */
[----:B------:R-:W-:Y:S02]  /*17b0*/  UISETP.NE.AND UP0, UPT, UR6, 0x5, UPT ;  /* 0x000000050600788c */ /* 0x000fe4000bf05270 */
[----:B------:R-:W-:Y:S02]  /*17c0*/  USHF.L.U32 UR34, UR16, 0x7, URZ ;  /* 0x0000000710227899 */ /* 0x000fe400080006ff */
[----:B------:R-:W-:Y:S02]  /*17d0*/  USEL UR9, URZ, 0x1, UP0 ;  /* 0x00000001ff097887 */ /* 0x000fe40008000000 */
[----:B------:R-:W-:-:S02]  /*17e0*/  USEL UR6, UR6, URZ, UP0 ;  /* 0x000000ff06067287 */ /* 0x000fc40008000000 */
[----:B------:R-:W-:Y:S02]  /*17f0*/  UIADD3 UR20, UP0, UPT, UR22, 0x180, URZ ;  /* 0x0000018016147890 */ /* 0x000fe4000ff1e0ff */
[----:B------:R-:W-:Y:S01]  /*1800*/  ULEA UR8, UR6, UR4, 0x3 ;  /* 0x0000000406087291 */ /* 0x000fe2000f8e18ff */
[----:B------:R-:W-:Y:S01]  /*1810*/  LOP3.LUT R15, R15, UR9, RZ, 0x3c, !PT ;  /* 0x000000090f0f7c12 */ /* 0x000fe2000f8e3cff */
[----:B------:R-:W-:Y:S02]  /*1820*/  UIADD3.X UR27, UPT, UPT, URZ, UR23, URZ, UP1, !UPT ;  /* 0x00000017ff1b7290 */ /* 0x000fe40008ffe4ff */
[----:B------:R-:W-:Y:S01]  /*1830*/  UIADD3.X UR21, UPT, UPT, URZ, UR23, URZ, UP0, !UPT ;  /* 0x00000017ff157290 */ /* 0x000fe200087fe4ff */
[----:B-1----:R-:W-:Y:S01]  /*1840*/  SHF.L.U32 R2, R15, 0x1f, RZ ;  /* 0x0000001f0f027819 */ /* 0x002fe200000006ff */
[----:B------:R-:W-:Y:S01]  /*1850*/  UMOV UR18, 0x0 ;  /* 0x0000000000127882 */ /* 0x000fe20000000000 */
[----:B------:R-:W-:Y:S01]  /*1860*/  UMOV UR19, 0x10000000 ;  /* 0x1000000000137882 */ /* 0x000fe20000000000 */
[----:B------:R-:W-:Y:S01]  /*1870*/  UMOV UR12, UR36 ;  /* 0x00000024000c7c82 */ /* 0x000fe20008000000 */
[----:B------:R1:W1:Y:S01]  /*1880*/  SYNCS.PHASECHK.TRANS64.TRYWAIT P0, [UR8+0x28], R2 ;  /* 0x00002802ff0075a7 */ /* 0x0002620008001108 */
[----:B------:R-:W-:Y:S01]  /*1890*/  ULEA UR8, UR17, UR4, 0xd ;  /* 0x0000000411087291 */ /* 0x000fe2000f8e68ff */
[----:B------:R-:W-:Y:S01]  /*18a0*/  UMOV UR9, UR33 ;  /* 0x0000002100097c82 */ /* 0x000fe20008000000 */
[----:B------:R-:W-:-:S02]  /*18b0*/  UMOV UR10, UR34 ;  /* 0x00000022000a7c82 */ /* 0x000fc40008000000 */
[----:B------:R-:W-:Y:S02]  /*18c0*/  UIADD3 UR32, UPT, UPT, UR8, 0x2400, URZ ;  /* 0x0000240008207890 */ /* 0x000fe4000fffe0ff */
[----:B------:R-:W-:Y:S02]  /*18d0*/  UIADD3 UR8, UPT, UPT, UR8, 0xc400, URZ ;  /* 0x0000c40008087890 */ /* 0x000fe4000fffe0ff */
[----:B------:R-:W-:Y:S01]  /*18e0*/  UIADD3 UR16, UPT, UPT, UR16, 0x1, URZ ;  /* 0x0000000110107890 */ /* 0x000fe2000fffe0ff */
[----:B------:R-:W-:Y:S01]  /*18f0*/  UMOV UR24, UR5 ;  /* 0x0000000500187c82 */ /* 0x000fe20008000000 */
[----:B------:R-:W-:Y:S02]  /*1900*/  UMOV UR17, UR6 ;  /* 0x0000000600117c82 */ /* 0x000fe40008000000 */
[----:B------:R-:W-:Y:S01]  /*1910*/  UISETP.NE.AND UP0, UPT, UR16, UR5, UPT ;  /* 0x000000051000728c */ /* 0x000fe2000bf05270 */
[----:B------:R1:W-:Y:S02]  /*1920*/  UTMALDG.3D [UR32], [UR26], desc[UR18] ;  /* 0x000012201a0075b4 */ /* 0x0003e40008011000 */
[----:B------:R1:W-:Y:S06]  /*1930*/  UTMALDG.3D [UR8], [UR20], desc[UR18] ;  /* 0x00001208140075b4 */ /* 0x0003ec0008011000 */
[----:B------:R-:W-:Y:S05]  /*1940*/  BRA.U UP0, `(.L_x_25) ;  /* 0xfffffffd00647547 */ /* 0x000fea000b83ffff */
.L_x_20:
[----:B-1----:R-:W-:Y:S01]  /*1950*/  ULEA UR8, UR6, UR4, 0x3 ;  /* 0x0000000406087291 */ /* 0x002fe2000f8e18ff */
[----:B------:R-:W-:Y:S01]  /*1960*/  SHF.L.U32 R2, R15, 0x1f, RZ ;  /* 0x0000001f0f027819 */ /* 0x000fe200000006ff */
[----:B------:R-:W-:Y:S01]  /*1970*/  @!P1 SYNCS.ARRIVE.TRANS64.A1T0 RZ, [UR4+0x68], RZ ;  /* 0x000068ffffff99a7 */ /* 0x000fe20008100004 */
[----:B------:R-:W-:-:S06]  /*1980*/  UISETP.GT.AND UP0, UPT, UR15, UR14, UPT ;  /* 0x0000000e0f00728c */ /* 0x000fcc000bf04270 */
[----:B--2---:R1:W2:Y:S03]  /*1990*/  SYNCS.PHASECHK.TRANS64.TRYWAIT P0, [UR8+0x28], R2 ;  /* 0x00002802ff0075a7 */ /* 0x0042a60008001108 */
[----:B------:R-:W-:Y:S05]  /*19a0*/  BRA.U !UP0, `(.L_x_26) ;  /* 0x0000000108a87547 */ /* 0x000fea000b800000 */
[----:B------:R-:W-:Y:S01]  /*19b0*/  UIADD3 UR21, UPT, UPT, UR7, UR24, URZ ;  /* 0x0000001807157290 */ /* 0x000fe2000fffe0ff */
[----:B------:R-:W-:-:S11]  /*19c0*/  UMOV UR25, UR6 ;  /* 0x0000000600197c82 */ /* 0x000fd60008000000 */
.L_x_31:
[----:B-1----:R-:W-:Y:S01]  /*19d0*/  ULEA UR17, UR25, UR4, 0x3 ;  /* 0x0000000419117291 */ /* 0x002fe2000f8e18ff */
[----:B--2---:R-:W-:Y:S01]  /*19e0*/  @!P5 MOV R3, 0x4000 ;  /* 0x000040000003d802 */ /* 0x004fe20000000f00 */
[----:B--2---:R-:W-:Y:S10]  /*19f0*/  @P0 BRA `(.L_x_27) ;  /* 0x00000000000c0947 */ /* 0x004ff40003800000 */
[----:B------:R-:W-:-:S04]  /*1a00*/  SHF.L.U32 R5, R15, 0x1f, RZ ;  /* 0x0000001f0f057819 */ /* 0x000fc800000006ff */
[----:B------:R-:W2:Y:S02]  /*1a10*/  SYNCS.PHASECHK.TRANS64.TRYWAIT P0, [UR17+0x28], R5 ;  /* 0x00002805ff0075a7 */ /* 0x000ea40008001111 */
[----:B--2---:R-:W-:Y:S05]  /*1a20*/  @!P0 BRA `(.L_x_28) ;  /* 0x0000004800248947 */ /* 0x004fea0003800000 */
.L_x_27:
[----:B------:R2:W-:Y:S01]  /*1a30*/  @!P5 SYNCS.ARRIVE.TRANS64 RZ, [UR17], R3 ;  /* 0x00000003ffffd9a7 */ /* 0x0005e20008000011 */
[----:B------:R-:W-:Y:S04]  /*1a40*/  BSSY.RECONVERGENT B0, `(.L_x_29) ;  /* 0x0000003000007945 */ /* 0x000fe80003800200 */
[----:B------:R-:W-:Y:S05]  /*1a50*/  @P4 BRA `(.L_x_30) ;  /* 0x0000000000044947 */ /* 0x000fea0003800000 */
[----:B------:R-:W-:Y:S05]  /*1a60*/  BPT.TRAP 0x1 ;  /* 0x000000040000795c */ /* 0x000fea0000300000 */
.L_x_30:
[----:B------:R-:W-:Y:S05]  /*1a70*/  BSYNC.RECONVERGENT B0 ;  /* 0x0000000000007941 */ /* 0x000fea0003800200 */
.L_x_29:
        /* <DEDUP_REMOVED lines=20> */
[----:B------:R-:W-:Y:S01]  /*1bc0*/  UIADD3 UR8, UPT, UPT, UR8, 0xc400, URZ ;  /* 0x0000c40008087890 */ /* 0x000fe2000fffe0ff */
[----:B------:R-:W-:Y:S01]  /*1bd0*/  UMOV UR9, UR17 ;  /* 0x0000001100097c82 */ /* 0x000fe20008000000 */
[----:B------:R-:W-:Y:S01]  /*1be0*/  UMOV UR10, UR18 ;  /* 0x00000012000a7c82 */ /* 0x000fe20008000000 */
[----:B------:R-:W-:Y:S01]  /*1bf0*/  UIADD3 UR24, UPT, UPT, UR24, 0x1, URZ ;  /* 0x0000000118187890 */ /* 0x000fe2000fffe0ff */
[----:B------:R-:W-:-:S03]  /*1c00*/  UMOV UR25, UR6 ;  /* 0x0000000600197c82 */ /* 0x000fc60008000000 */
[----:B------:R1:W-:Y:S01]  /*1c10*/  UTMALDG.3D [UR16], [UR30], desc[UR26] ;  /* 0x00001a101e0075b4 */ /* 0x0003e20008011000 */
[----:B------:R-:W-:Y:S01]  /*1c20*/  UISETP.NE.AND UP0, UPT, UR24, UR21, UPT ;  /* 0x000000151800728c */ /* 0x000fe2000bf05270 */
[----:B------:R1:W-:Y:S08]  /*1c30*/  UTMALDG.3D [UR8], [UR28], desc[UR26] ;  /* 0x00001a081c0075b4 */ /* 0x0003f00008011000 */
[----:B------:R-:W-:Y:S05]  /*1c40*/  BRA.U UP0, `(.L_x_31) ;  /* 0xfffffffd00607547 */ /* 0x000fea000b83ffff */
.L_x_26:
[C---:B-1----:R-:W-:Y:S01]  /*1c50*/  LEA R2, R14.reuse, UR4, 0x3 ;  /* 0x000000040e027c11 */ /* 0x042fe2000f8e18ff */
[----:B------:R-:W-:Y:S01]  /*1c60*/  NOP ;  /* 0x0000000000007918 */ /* 0x000fe20000000000 */
[----:B--2---:R-:W-:Y:S02]  /*1c70*/  SHF.L.U32 R3, R13, 0x1f, RZ ;  /* 0x0000001f0d037819 */ /* 0x004fe400000006ff */
[----:B------:R-:W-:Y:S02]  /*1c80*/  LEA R4, R14, UR4, 0x4 ;  /* 0x000000040e047c11 */ /* 0x000fe4000f8e20ff */
[----:B------:R-:W1:Y:S02]  /*1c90*/  SYNCS.PHASECHK.TRANS64.TRYWAIT P0, [R2+URZ+0x70], R3 ;  /* 0x00007003020075a7 */ /* 0x000e6400080011ff */
[----:B-1----:R-:W-:Y:S05]  /*1ca0*/  @!P0 BRA `(.L_x_32) ;  /* 0x00000044009c8947 */ /* 0x002fea0003800000 */
.L_x_99:
[----:B------:R-:W2:Y:S01]  /*1cb0*/  LDS.128 R4, [R4+0x100] ;  /* 0x0001000004047984 */ /* 0x000ea20000000c00 */
[----:B---3--:R-:W-:Y:S01]  /*1cc0*/  ISETP.GE.AND P0, PT, R40, 0x1, PT ;  /* 0x000000012800780c */ /* 0x008fe20003f06270 */
[----:B-1----:R-:W-:Y:S01]  /*1cd0*/  VIADD R2, R2, 0x80 ;  /* 0x0000008002027836 */ /* 0x002fe20000000000 */
[----:B------:R-:W-:Y:S01]  /*1ce0*/  @!PT LDS RZ, [RZ] ;  /* 0x00000000fffff984 */ /* 0x000fe20000000800 */
[----:B------:R-:W-:Y:S01]  /*1cf0*/  @!PT LDS RZ, [RZ] ;  /* 0x00000000fffff984 */ /* 0x000fe20000000800 */
[----:B------:R-:W-:Y:S01]  /*1d00*/  @!PT LDS RZ, [RZ] ;  /* 0x00000000fffff984 */ /* 0x000fe20000000800 */
[----:B------:R-:W-:Y:S01]  /*1d10*/  @!PT LDS RZ, [RZ] ;  /* 0x00000000fffff984 */ /* 0x000fe20000000800 */
[----:B------:R1:W-:Y:S06]  /*1d20*/  MEMBAR.ALL.CTA ;  /* 0x0000000000007992 */ /* 0x0003ec0000008000 */
[----:B-1----:R-:W1:Y:S01]  /*1d30*/  FENCE.VIEW.ASYNC.S ;  /* 0x00000000000073c6 */ /* 0x002e620000000000 */
[----:B------:R-:W-:-:S04]  /*1d40*/  PRMT R2, RZ, 0x654, R2 ;  /* 0x00000654ff027816 */ /* 0x000fc80000000002 */
[----:B-1----:R1:W-:Y:S01]  /*1d50*/  SYNCS.ARRIVE.TRANS64.RED.A1T0 RZ, [R2+URZ], RZ ;  /* 0x000000ff02ff79a7 */ /* 0x0023e200081004ff */
[----:B--2---:R-:W-:-:S13]  /*1d60*/  LOP3.LUT P2, RZ, R6, 0x1, RZ, 0xc0, !PT ;  /* 0x0000000106ff7812 */ /* 0x004fda000784c0ff */
[----:B------:R-:W-:Y:S01]  /*1d70*/  @P2 SHF.R.U32.HI R3, RZ, 0x10, R5 ;  /* 0x00000010ff032819 */ /* 0x000fe20000011605 */
[----:B------:R-:W-:Y:S01]  /*1d80*/  VOTEU.ANY UP0, P2 ;  /* 0x0000000000ff7886 */ /* 0x000fe20001000100 */
[----:B------:R-:W-:Y:S02]  /*1d90*/  @P2 MOV R11, R4 ;  /* 0x00000004000b2202 */ /* 0x000fe40000000f00 */
[----:B------:R-:W-:Y:S02]  /*1da0*/  @P2 R2UR.BROADCAST UR8, R3 ;  /* 0x00000000030822ca */ /* 0x000fe400008e0000 */
[----:B------:R-:W-:-:S11]  /*1db0*/  @P2 LOP3.LUT R8, R5, 0xffff, RZ, 0xc0, !PT ;  /* 0x0000ffff05082812 */ /* 0x000fd600078ec0ff */
[----:B------:R-:W-:Y:S01]  /*1dc0*/  @UP0 UMOV UR36, UR8 ;  /* 0x0000000800240c82 */ /* 0x000fe20008000000 */
[----:B-1----:R-:W-:Y:S05]  /*1dd0*/  @!P0 BRA `(.L_x_33) ;  /* 0x0000000000b88947 */ /* 0x002fea0003800000 */
[----:B------:R-:W4:Y:S01]  /*1de0*/  LDC.64 R4, c[0x0][0xb18] ;  /* 0x0002c600ff047b82 */ /* 0x000f220000000a00 */
[----:B------:R-:W-:-:S07]  /*1df0*/  ISETP.NE.AND P3, PT, R40, 0x1, PT ;  /* 0x000000012800780c */ /* 0x000fce0003f65270 */
[----:B------:R-:W1:Y:S08]  /*1e00*/  LDC.64 R6, c[0x0][0xb10] ;  /* 0x0002c400ff067b82 */ /* 0x000e700000000a00 */
[----:B------:R-:W2:Y:S08]  /*1e10*/  LDC R16, c[0x0][0xb20] ;  /* 0x0002c800ff107b82 */ /* 0x000eb00000000800 */
[----:B------:R-:W3:Y:S01]  /*1e20*/  LDC R18, c[0x0][0xb0c] ;  /* 0x0002c300ff127b82 */ /* 0x000ee20000000800 */
[----:B----4-:R-:W-:Y:S01]  /*1e30*/  IMAD.HI.U32 R17, R0, R5, RZ ;  /* 0x0000000500117227 */ /* 0x010fe200078e00ff */
[----:B------:R-:W-:-:S03]  /*1e40*/  ISETP.NE.AND P0, PT, R4, 0x1, PT ;  /* 0x000000010400780c */ /* 0x000fc60003f05270 */
[----:B------:R-:W-:-:S03]  /*1e50*/  IMAD.HI.U32 R5, R8, R5, RZ ;  /* 0x0000000508057227 */ /* 0x000fc600078e00ff */
[----:B------:R-:W4:Y:S01]  /*1e60*/  LDC.64 R2, c[0x0][0xb28] ;  /* 0x0002ca00ff027b82 */ /* 0x000f220000000a00 */
[----:B-1----:R-:W-:-:S04]  /*1e70*/  IMAD.HI.U32 R20, R9, R6, RZ ;  /* 0x0000000609147227 */ /* 0x002fc800078e00ff */
[----:B------:R-:W-:Y:S01]  /*1e80*/  IMAD.HI.U32 R22, R11, R6, RZ ;  /* 0x000000060b167227 */ /* 0x000fe200078e00ff */
[----:B------:R-:W-:Y:S02]  /*1e90*/  SHF.R.U32.HI R20, RZ, R7, R20 ;  /* 0x00000007ff147219 */ /* 0x000fe40000011614 */
[-C--:B--2---:R-:W-:Y:S02]  /*1ea0*/  SHF.R.U32.HI R17, RZ, R16.reuse, R17 ;  /* 0x00000010ff117219 */ /* 0x084fe40000011611 */
[----:B------:R-:W-:Y:S02]  /*1eb0*/  SHF.R.U32.HI R5, RZ, R16, R5 ;  /* 0x00000010ff057219 */ /* 0x000fe40000011605 */
[----:B------:R-:W-:Y:S02]  /*1ec0*/  SEL R17, R0, R17, !P0 ;  /* 0x0000001100117207 */ /* 0x000fe40004000000 */
[----:B------:R-:W-:Y:S02]  /*1ed0*/  SHF.R.U32.HI R22, RZ, R7, R22 ;  /* 0x00000007ff167219 */ /* 0x000fe40000011616 */
[----:B---3--:R-:W-:-:S02]  /*1ee0*/  ISETP.NE.AND P1, PT, R18, 0x1, PT ;  /* 0x000000011200780c */ /* 0x008fc40003f25270 */
[----:B------:R-:W-:Y:S02]  /*1ef0*/  SEL R5, R8, R5, !P0 ;  /* 0x0000000508057207 */ /* 0x000fe40004000000 */
[----:B------:R-:W-:Y:S02]  /*1f00*/  SEL R19, R9, R20, !P1 ;  /* 0x0000001409137207 */ /* 0x000fe40004800000 */
[----:B------:R-:W-:Y:S01]  /*1f10*/  SEL R7, R11, R22, !P1 ;  /* 0x000000160b077207 */ /* 0x000fe20004800000 */
[----:B----4-:R-:W-:-:S04]  /*1f20*/  IMAD.HI.U32 R20, R17, R2, RZ ;  /* 0x0000000211147227 */ /* 0x010fc800078e00ff */
[----:B------:R-:W-:Y:S01]  /*1f30*/  IMAD.HI.U32 R6, R19, R2, RZ ;  /* 0x0000000213067227 */ /* 0x000fe200078e00ff */
[----:B------:R-:W-:-:S04]  /*1f40*/  @P3 SHF.R.U32.HI R17, RZ, R3, R20 ;  /* 0x00000003ff113219 */ /* 0x000fc80000011614 */
[----:B------:R-:W-:Y:S01]  /*1f50*/  @P3 SHF.R.U32.HI R19, RZ, R3, R6 ;  /* 0x00000003ff133219 */ /* 0x000fe20000011606 */
[----:B------:R-:W-:-:S04]  /*1f60*/  IMAD R17, R40, R17, RZ ;  /* 0x0000001128117224 */ /* 0x000fc800078e02ff */
[----:B------:R-:W-:Y:S01]  /*1f70*/  IMAD R6, R40, R19, RZ ;  /* 0x0000001328067224 */ /* 0x000fe200078e02ff */
[C---:B------:R-:W-:Y:S02]  /*1f80*/  ISETP.GE.AND P0, PT, R5.reuse, R17, PT ;  /* 0x000000110500720c */ /* 0x040fe40003f06270 */
[----:B------:R-:W-:Y:S02]  /*1f90*/  IADD3 R17, PT, PT, -R5, RZ, RZ ;  /* 0x000000ff05117210 */ /* 0x000fe40007ffe1ff */
[----:B------:R-:W-:Y:S01]  /*1fa0*/  ISETP.GE.OR P0, PT, R7, R6, P0 ;  /* 0x000000060700720c */ /* 0x000fe20000706670 */
[----:B------:R-:W-:-:S04]  /*1fb0*/  IMAD.HI.U32 R6, R5, R2, RZ ;  /* 0x0000000205067227 */ /* 0x000fc800078e00ff */
[----:B------:R-:W-:Y:S01]  /*1fc0*/  IMAD R8, R4, R17, R8 ;  /* 0x0000001104087224 */ /* 0x000fe200078e0208 */
[----:B------:R-:W-:-:S04]  /*1fd0*/  SHF.R.U32.HI R6, RZ, R3, R6 ;  /* 0x00000003ff067219 */ /* 0x000fc80000011606 */
[----:B------:R-:W-:-:S03]  /*1fe0*/  SEL R6, R5, R6, !P3 ;  /* 0x0000000605067207 */ /* 0x000fc60005800000 */
[----:B------:R-:W-:-:S04]  /*1ff0*/  @!P0 IMAD.HI.U32 R16, R7, R2, RZ ;  /* 0x0000000207108227 */ /* 0x000fc800078e00ff */
[----:B------:R-:W-:Y:S01]  /*2000*/  IMAD.MOV R2, RZ, RZ, -R6 ;  /* 0x000000ffff027224 */ /* 0x000fe200078e0a06 */
[----:B------:R-:W-:-:S03]  /*2010*/  @!P0 SHF.R.U32.HI R16, RZ, R3, R16 ;  /* 0x00000003ff108219 */ /* 0x000fc60000011610 */
[----:B------:R-:W-:Y:S01]  /*2020*/  IMAD R2, R40, R2, R5 ;  /* 0x0000000228027224 */ /* 0x000fe200078e0205 */
[----:B------:R-:W-:-:S05]  /*2030*/  @!P0 SEL R3, R7, R16, !P3 ;  /* 0x0000001007038207 */ /* 0x000fca0005800000 */
[--C-:B------:R-:W-:Y:S02]  /*2040*/  @!P0 IMAD.IADD R6, R6, 0x1, -R3.reuse ;  /* 0x0000000106068824 */ /* 0x100fe400078e0a03 */
[----:B------:R-:W-:Y:S01]  /*2050*/  @!P0 IMAD R3, R2, R19, R3 ;  /* 0x0000001302038224 */ /* 0x000fe200078e0203 */
[----:B------:R-:W-:Y:S01]  /*2060*/  IADD3 R2, PT, PT, -R7, RZ, RZ ;  /* 0x000000ff07027210 */ /* 0x000fe20007ffe1ff */
[----:B------:R-:W-:Y:S02]  /*2070*/  @!P0 IMAD R5, R40, R6, R7 ;  /* 0x0000000628058224 */ /* 0x000fe400078e0207 */
[----:B------:R-:W-:Y:S02]  /*2080*/  @!P0 IMAD.MOV.U32 R7, RZ, RZ, R3 ;  /* 0x000000ffff078224 */ /* 0x000fe400078e0003 */
[----:B------:R-:W-:Y:S02]  /*2090*/  IMAD R2, R18, R2, R11 ;  /* 0x0000000212027224 */ /* 0x000fe400078e020b */
[----:B------:R-:W-:-:S02]  /*20a0*/  IMAD R8, R5, R4, R8 ;  /* 0x0000000405087224 */ /* 0x000fc400078e0208 */
[----:B------:R-:W-:Y:S02]  /*20b0*/  IMAD R11, R7, R18, R2 ;  /* 0x00000012070b7224 */ /* 0x000fe400078e0202 */
.L_x_33:
[----:B------:R-:W1:Y:S02]  /*20c0*/  LDCU UR8, c[0x0][0xb30] ;  /* 0x00016600ff0877ac */ /* 0x000e640008000800 */
[----:B-1----:R-:W-:-:S09]  /*20d0*/  UISETP.NE.AND UP0, UPT, UR8, 0x1, UPT ;  /* 0x000000010800788c */ /* 0x002fd2000bf05270 */
[----:B------:R-:W-:Y:S05]  /*20e0*/  BRA.U UP0, `(.L_x_34) ;  /* 0x0000000100407547 */ /* 0x000fea000b800000 */
[----:B------:R-:W1:Y:S08]  /*20f0*/  LDC.64 R4, c[0x0][0xb10] ;  /* 0x0002c400ff047b82 */ /* 0x000e700000000a00 */
[----:B------:R-:W2:Y:S08]  /*2100*/  LDC.64 R2, c[0x0][0xb18] ;  /* 0x0002c600ff027b82 */ /* 0x000eb00000000a00 */
[----:B------:R-:W3:Y:S08]  /*2110*/  LDC R6, c[0x0][0xb20] ;  /* 0x0002c800ff067b82 */ /* 0x000ef00000000800 */
[----:B------:R-:W4:Y:S01]  /*2120*/  LDC R16, c[0x0][0xb0c] ;  /* 0x0002c300ff107b82 */ /* 0x000f220000000800 */
[----:B-1----:R-:W-:-:S05]  /*2130*/  IMAD.HI.U32 R4, R11, R4, RZ ;  /* 0x000000040b047227 */ /* 0x002fca00078e00ff */
[----:B------:R-:W-:Y:S01]  /*2140*/  SHF.R.U32.HI R4, RZ, R5, R4 ;  /* 0x00000005ff047219 */ /* 0x000fe20000011604 */
[----:B--2---:R-:W-:Y:S01]  /*2150*/  IMAD.HI.U32 R3, R8, R3, RZ ;  /* 0x0000000308037227 */ /* 0x004fe200078e00ff */
[----:B------:R-:W-:-:S04]  /*2160*/  ISETP.NE.AND P0, PT, R2, 0x1, PT ;  /* 0x000000010200780c */ /* 0x000fc80003f05270 */
[----:B---3--:R-:W-:-:S04]  /*2170*/  SHF.R.U32.HI R3, RZ, R6, R3 ;  /* 0x00000006ff037219 */ /* 0x008fc80000011603 */
[----:B------:R-:W-:Y:S02]  /*2180*/  SEL R3, R8, R3, !P0 ;  /* 0x0000000308037207 */ /* 0x000fe40004000000 */
[----:B----4-:R-:W-:-:S04]  /*2190*/  ISETP.NE.AND P1, PT, R16, 0x1, PT ;  /* 0x000000011000780c */ /* 0x010fc80003f25270 */
[----:B------:R-:W-:-:S05]  /*21a0*/  SEL R4, R11, R4, !P1 ;  /* 0x000000040b047207 */ /* 0x000fca0004800000 */
[----:B------:R-:W-:Y:S02]  /*21b0*/  IMAD.IADD R5, R3, 0x1, -R4 ;  /* 0x0000000103057824 */ /* 0x000fe400078e0a04 */
[----:B------:R-:W-:Y:S02]  /*21c0*/  IMAD.IADD R3, R4, 0x1, -R3 ;  /* 0x0000000104037824 */ /* 0x000fe400078e0a03 */
[----:B------:R-:W-:Y:S02]  /*21d0*/  IMAD R11, R5, R16, R11 ;  /* 0x00000010050b7224 */ /* 0x000fe400078e020b */
[----:B------:R-:W-:-:S07]  /*21e0*/  IMAD R8, R3, R2, R8 ;  /* 0x0000000203087224 */ /* 0x000fce00078e0208 */
.L_x_34:
[----:B------:R-:W-:Y:S01]  /*21f0*/  VIADD R14, R14, 0x1 ;  /* 0x000000010e0e7836 */ /* 0x000fe20000000000 */
[----:B------:R-:W-:Y:S01]  /*2200*/  PLOP3.LUT P1, PT, PT, PT, PT, 0x80, 0x8 ;  /* 0x000000000008781c */ /* 0x000fe20003f2f070 */
[----:B------:R-:W-:Y:S02]  /*2210*/  IMAD.IADD R97, R11, 0x1, R90 ;  /* 0x000000010b617824 */ /* 0x000fe400078e025a */
[----:B------:R-:W-:Y:S01]  /*2220*/  IMAD.IADD R91, R8, 0x1, R79 ;  /* 0x00000001085b7824 */ /* 0x000fe200078e024f */
[----:B------:R-:W-:-:S04]  /*2230*/  ISETP.NE.AND P0, PT, R14, 0x2, PT ;  /* 0x000000020e00780c */ /* 0x000fc80003f05270 */
[----:B------:R-:W-:Y:S02]  /*2240*/  SEL R2, RZ, 0x1, P0 ;  /* 0x00000001ff027807 */ /* 0x000fe40000000000 */
[----:B------:R-:W-:Y:S02]  /*2250*/  SEL R14, R14, RZ, P0 ;  /* 0x000000ff0e0e7207 */ /* 0x000fe40000000000 */
[----:B------:R-:W-:Y:S01]  /*2260*/  LOP3.LUT R13, R13, R2, RZ, 0x3c, !PT ;  /* 0x000000020d0d7212 */ /* 0x000fe200078e3cff */
[----:B------:R-:W-:Y:S06]  /*2270*/  @P2 BRA `(.L_x_35) ;  /* 0xfffffff000a02947 */ /* 0x000fec000383ffff */
[----:B------:R-:W-:Y:S01]  /*2280*/  UIADD3 UR4, UPT, UPT, UR4, 0x28, URZ ;  /* 0x0000002804047890 */ /* 0x000fe2000fffe0ff */
[----:B------:R-:W-:-:S03]  /*2290*/  SHF.L.U32 R3, R15, 0x1f, RZ ;  /* 0x0000001f0f037819 */ /* 0x000fc600000006ff */
[----:B------:R-:W-:-:S09]  /*22a0*/  ULEA UR5, UR6, UR4, 0x3 ;  /* 0x0000000406057291 */ /* 0x000fd2000f8e18ff */
[----:B------:R-:W1:Y:S02]  /*22b0*/  SYNCS.PHASECHK.TRANS64.TRYWAIT P0, [UR5], R3 ;  /* 0x00000003ff0075a7 */ /* 0x000e640008001105 */
[----:B-1----:R-:W-:Y:S05]  /*22c0*/  @!P0 BRA `(.L_x_36) ;  /* 0x0000004000288947 */ /* 0x002fea0003800000 */
.L_x_101:
[----:B------:R-:W-:-:S04]  /*22d0*/  UIADD3 UR6, UPT, UPT, UR6, 0x1, URZ ;  /* 0x0000000106067890 */ /* 0x000fc8000fffe0ff */
[----:B------:R-:W-:-:S04]  /*22e0*/  UISETP.NE.AND UP0, UPT, UR6, 0x5, UPT ;  /* 0x000000050600788c */ /* 0x000fc8000bf05270 */
[----:B------:R-:W-:Y:S02]  /*22f0*/  USEL UR7, URZ, 0x1, UP0 ;  /* 0x00000001ff077887 */ /* 0x000fe40008000000 */
[----:B------:R-:W-:-:S04]  /*2300*/  USEL UR6, UR6, URZ, UP0 ;  /* 0x000000ff06067287 */ /* 0x000fc80008000000 */
[----:B------:R-:W-:Y:S01]  /*2310*/  ULEA UR5, UR6, UR4, 0x3 ;  /* 0x0000000406057291 */ /* 0x000fe2000f8e18ff */
[----:B------:R-:W-:-:S04]  /*2320*/  LOP3.LUT R2, R15, UR7, RZ, 0x3c, !PT ;  /* 0x000000070f027c12 */ /* 0x000fc8000f8e3cff */
[----:B-1----:R-:W-:-:S04]  /*2330*/  SHF.L.U32 R3, R2, 0x1f, RZ ;  /* 0x0000001f02037819 */ /* 0x002fc800000006ff */
[----:B------:R-:W1:Y:S02]  /*2340*/  SYNCS.PHASECHK.TRANS64.TRYWAIT P0, [UR5], R3 ;  /* 0x00000003ff0075a7 */ /* 0x000e640008001105 */
[----:B-1----:R-:W-:Y:S05]  /*2350*/  @!P0 BRA `(.L_x_37) ;  /* 0x00000040001c8947 */ /* 0x002fea0003800000 */
.L_x_103:
        /* <DEDUP_REMOVED lines=9> */
.L_x_105:
        /* <DEDUP_REMOVED lines=9> */
.L_x_107:
[----:B------:R-:W-:-:S04]  /*2480*/  UIADD3 UR6, UPT, UPT, UR6, 0x1, URZ ;  /* 0x0000000106067890 */ /* 0x000fc8000fffe0ff */
[----:B------:R-:W-:-:S04]  /*2490*/  UISETP.NE.AND UP0, UPT, UR6, 0x5, UPT ;  /* 0x000000050600788c */ /* 0x000fc8000bf05270 */
[----:B------:R-:W-:Y:S02]  /*24a0*/  USEL UR5, URZ, 0x1, UP0 ;  /* 0x00000001ff057887 */ /* 0x000fe40008000000 */
[----:B------:R-:W-:-:S04]  /*24b0*/  USEL UR6, UR6, URZ, UP0 ;  /* 0x000000ff06067287 */ /* 0x000fc80008000000 */
[----:B------:R-:W-:Y:S01]  /*24c0*/  ULEA UR6, UR6, UR4, 0x3 ;  /* 0x0000000406067291 */ /* 0x000fe2000f8e18ff */
[----:B-1----:R-:W-:-:S04]  /*24d0*/  LOP3.LUT R3, R2, UR5, RZ, 0x3c, !PT ;  /* 0x0000000502037c12 */ /* 0x002fc8000f8e3cff */
[----:B------:R-:W-:Y:S01]  /*24e0*/  SHF.L.U32 R3, R3, 0x1f, RZ ;  /* 0x0000001f03037819 */ /* 0x000fe200000006ff */
[----:B----4-:R-:W-:-:S07]  /*24f0*/  IMAD.U32 R0, RZ, RZ, UR6 ;  /* 0x00000006ff007e24 */ /* 0x010fce000f8e00ff */
.L_x_40:
[----:B-1----:R1:W2:Y:S02]  /*2500*/  SYNCS.PHASECHK.TRANS64.TRYWAIT P0, [R0+URZ], R3 ;  /* 0x00000003000075a7 */ /* 0x0022a400080011ff */
[----:B--2---:R-:W-:Y:S05]  /*2510*/  @!P0 NANOSLEEP.SYNCS 0x989680 ;  /* 0x009896800000895d */ /* 0x004fea0003900000 */
[----:B------:R-:W2:Y:S02]  /*2520*/  @!P0 SYNCS.PHASECHK.TRANS64 P0, [R0+URZ], R3 ;  /* 0x00000003000085a7 */ /* 0x000ea400080010ff */
[----:B--2---:R-:W-:Y:S05]  /*2530*/  @P0 EXIT ;  /* 0x000000000000094d */ /* 0x004fea0003800000 */
[----:B------:R-:W-:Y:S05]  /*2540*/  BRA `(.L_x_40) ;  /* 0xfffffffc00ec7947 */ /* 0x000fea000383ffff */
.L_x_17:
[----:B------:R-:W-:-:S04]  /*2550*/  UISETP.NE.AND UP1, UPT, UR37, URZ, UPT ;  /* 0x000000ff2500728c */ /* 0x000fc8000bf25270 */
[----:B------:R-:W-:-:S09]  /*2560*/  UISETP.NE.OR UP1, UPT, UR8, 0x1, UP1 ;  /* 0x000000010800788c */ /* 0x000fd20008f25670 */
[----:B------:R-:W-:Y:S05]  /*2570*/  BRA.U UP1, `(.L_x_41) ;  /* 0x0000000501487547 */ /* 0x000fea000b800000 */
[----:B------:R-:W-:Y:S01]  /*2580*/  ISETP.NE.AND P2, PT, R2, RZ, PT ;  /* 0x000000ff0200720c */ /* 0x000fe20003f45270 */
[----:B------:R-:W-:Y:S01]  /*2590*/  IMAD.MOV.U32 R12, RZ, RZ, 0x1 ;  /* 0x00000001ff0c7424 */ /* 0x000fe200078e00ff */
[----:B------:R-:W-:Y:S02]  /*25a0*/  CS2R R10, SRZ ;  /* 0x00000000000a7805 */ /* 0x000fe4000001ff00 */
[----:B------:R-:W-:Y:S01]  /*25b0*/  CS2R R8, SRZ ;  /* 0x0000000000087805 */ /* 0x000fe2000001ff00 */
[----:B------:R-:W-:Y:S01]  /*25c0*/  UMOV UR4, 0x400 ;  /* 0x0000040000047882 */ /* 0x000fe20000000000 */
[----:B------:R-:W-:Y:S01]  /*25d0*/  UMOV UR6, URZ ;  /* 0x000000ff00067c82 */ /* 0x000fe20008000000 */
[----:B------:R-:W-:-:S12]  /*25e0*/  ULEA UR37, UR37, UR4, 0x18 ;  /* 0x0000000425257291 */ /* 0x000fd8000f8ec0ff */
.L_x_45:
[----:B------:R-:W-:Y:S02]  /*25f0*/  LEA R0, R8, UR37, 0x3 ;  /* 0x0000002508007c11 */ /* 0x000fe4000f8e18ff */
[----:B------:R-:W-:-:S03]  /*2600*/  SHF.L.U32 R5, R9, 0x1f, RZ ;  /* 0x0000001f09057819 */ /* 0x000fc600000006ff */
[----:B------:R-:W-:Y:S01]  /*2610*/  VIADD R4, R0, 0xe0 ;  /* 0x000000e000047836 */ /* 0x000fe20000000000 */
[----:B------:R-:W1:Y:S02]  /*2620*/  SYNCS.PHASECHK.TRANS64.TRYWAIT P0, [R0+URZ+0xd0], R5 ;  /* 0x0000d005000075a7 */ /* 0x000e6400080011ff */
[----:B-1----:R-:W-:Y:S05]  /*2630*/  @!P0 BRA `(.L_x_42) ;  /* 0x0000003c00ac8947 */ /* 0x002fea0003800000 */
.L_x_108:
[----:B------:R-:W-:Y:S01]  /*2640*/  ULEA UR5, UR6, UR37, 0x3 ;  /* 0x0000002506057291 */ /* 0x000fe2000f8e18ff */
[----:B------:R-:W-:Y:S02]  /*2650*/  PRMT R4, RZ, 0x654, R4 ;  /* 0x00000654ff047816 */ /* 0x000fe40000000004 */
[----:B-1----:R-:W-:Y:S01]  /*2660*/  SHF.L.U32 R5, R12, 0x1f, RZ ;  /* 0x0000001f0c057819 */ /* 0x002fe200000006ff */
[----:B------:R-:W-:Y:S01]  /*2670*/  UIADD3 UR4, UPT, UPT, UR5, 0x70, URZ ;  /* 0x0000007005047890 */ /* 0x000fe2000fffe0ff */
[----:B------:R1:W-:Y:S05]  /*2680*/  SYNCS.ARRIVE.TRANS64.RED.A1T0 RZ, [R4+URZ], RZ ;  /* 0x000000ff04ff79a7 */ /* 0x0003ea00081004ff */
[----:B------:R-:W-:Y:S01]  /*2690*/  IMAD.U32 R7, RZ, RZ, UR4 ;  /* 0x00000004ff077e24 */ /* 0x000fe2000f8e00ff */
[----:B------:R-:W2:Y:S04]  /*26a0*/  SYNCS.PHASECHK.TRANS64.TRYWAIT P0, [UR5+0x80], R5 ;  /* 0x00008005ff0075a7 */ /* 0x000ea80008001105 */
[----:B------:R-:W-:Y:S01]  /*26b0*/  PRMT R6, R2, 0x654, R7 ;  /* 0x0000065402067816 */ /* 0x000fe20000000007 */
[----:B-1----:R-:W-:Y:S01]  /*26c0*/  @!P2 IMAD.MOV.U32 R4, RZ, RZ, 0x10 ;  /* 0x00000010ff04a424 */ /* 0x002fe200078e00ff */
[----:B--2---:R-:W-:Y:S06]  /*26d0*/  @!P0 BRA `(.L_x_43) ;  /* 0x0000003c00988947 */ /* 0x004fec0003800000 */
.L_x_110:
[----:B------:R-:W-:Y:S01]  /*26e0*/  ULEA UR4, UR6, UR37, 0x4 ;  /* 0x0000002506047291 */ /* 0x000fe2000f8e20ff */
[----:B------:R-:W-:Y:S01]  /*26f0*/  SEL R3, R6, R3, !P2 ;  /* 0x0000000306037207 */ /* 0x000fe20005000000 */
[----:B------:R-:W-:Y:S01]  /*2700*/  UIADD3 UR5, UPT, UPT, UR5, 0x70, URZ ;  /* 0x0000007005057890 */ /* 0x000fe2000fffe0ff */
[----:B-1----:R-:W-:Y:S01]  /*2710*/  LEA R0, R11, UR37, 0x3 ;  /* 0x000000250b007c11 */ /* 0x002fe2000f8e18ff */
[----:B------:R-:W-:Y:S01]  /*2720*/  UIADD3 UR4, UPT, UPT, UR4, 0x100, URZ ;  /* 0x0000010004047890 */ /* 0x000fe2000fffe0ff */
[----:B------:R-:W-:Y:S01]  /*2730*/  SHF.L.U32 R5, R10, 0x1f, RZ ;  /* 0x0000001f0a057819 */ /* 0x000fe200000006ff */
[----:B------:R1:W-:Y:S01]  /*2740*/  @!P2 SYNCS.ARRIVE.TRANS64.RED RZ, [R3+URZ], R4 ;  /* 0x0000000403ffa9a7 */ /* 0x0003e200080004ff */
[----:B------:R-:W-:Y:S01]  /*2750*/  UIADD3 UR6, UPT, UPT, UR6, 0x1, URZ ;  /* 0x0000000106067890 */ /* 0x000fe2000fffe0ff */
[----:B------:R-:W-:-:S03]  /*2760*/  VIADD R8, R8, 0x1 ;  /* 0x0000000108087836 */ /* 0x000fc60000000000 */
[----:B------:R-:W-:Y:S02]  /*2770*/  UISETP.NE.AND UP0, UPT, UR6, 0x2, UPT ;  /* 0x000000020600788c */ /* 0x000fe4000bf05270 */
[----:B------:R-:W-:Y:S06]  /*2780*/  UGETNEXTWORKID.BROADCAST [UR4], [UR5] ;  /* 0x00000000040073ca */ /* 0x000fec0008000100 */
[----:B------:R-:W-:Y:S01]  /*2790*/  USEL UR4, URZ, 0x1, UP0 ;  /* 0x00000001ff047887 */ /* 0x000fe20008000000 */
[----:B------:R-:W-:Y:S01]  /*27a0*/  ISETP.NE.AND P0, PT, R8, 0x2, PT ;  /* 0x000000020800780c */ /* 0x000fe20003f05270 */
[----:B------:R-:W-:Y:S01]  /*27b0*/  USEL UR6, UR6, URZ, UP0 ;  /* 0x000000ff06067287 */ /* 0x000fe20008000000 */
[----:B------:R-:W2:Y:S03]  /*27c0*/  SYNCS.PHASECHK.TRANS64.TRYWAIT P1, [R0+URZ+0x70], R5 ;  /* 0x00007005000075a7 */ /* 0x000ea600080211ff */
[----:B------:R-:W-:Y:S01]  /*27d0*/  LOP3.LUT R12, R12, UR4, RZ, 0x3c, !PT ;  /* 0x000000040c0c7c12 */ /* 0x000fe2000f8e3cff */
[----:B-12---:R-:W-:Y:S07]  /*27e0*/  @!P1 BRA `(.L_x_44) ;  /* 0x0000003c006c9947 */ /* 0x006fee0003800000 */
.L_x_111:
[C---:B------:R-:W-:Y:S01]  /*27f0*/  LEA R4, R11.reuse, UR37, 0x4 ;  /* 0x000000250b047c11 */ /* 0x040fe2000f8e20ff */
[----:B-1----:R-:W-:Y:S01]  /*2800*/  VIADD R0, R0, 0x80 ;  /* 0x0000008000007836 */ /* 0x002fe20000000000 */
[----:B------:R-:W-:Y:S01]  /*2810*/  SEL R8, R8, RZ, P0 ;  /* 0x000000ff08087207 */ /* 0x000fe20000000000 */
[----:B------:R-:W-:-:S03]  /*2820*/  VIADD R11, R11, 0x1 ;  /* 0x000000010b0b7836 */ /* 0x000fc60000000000 */
[----:B------:R-:W1:Y:S01]  /*2830*/  LDS.128 R4, [R4+0x100] ;  /* 0x0001000004047984 */ /* 0x000e620000000c00 */
[----:B------:R-:W-:Y:S02]  /*2840*/  PRMT R0, RZ, 0x654, R0 ;  /* 0x00000654ff007816 */ /* 0x000fe40000000000 */
[C---:B------:R-:W-:Y:S01]  /*2850*/  ISETP.NE.AND P1, PT, R11.reuse, 0x2, PT ;  /* 0x000000020b00780c */ /* 0x040fe20003f25270 */
[----:B------:R-:W-:Y:S01]  /*2860*/  @!PT LDS RZ, [RZ] ;  /* 0x00000000fffff984 */ /* 0x000fe20000000800 */
[----:B------:R-:W-:Y:S01]  /*2870*/  @!PT LDS RZ, [RZ] ;  /* 0x00000000fffff984 */ /* 0x000fe20000000800 */
[----:B------:R-:W-:Y:S01]  /*2880*/  @!PT LDS RZ, [RZ] ;  /* 0x00000000fffff984 */ /* 0x000fe20000000800 */
[----:B------:R-:W-:Y:S01]  /*2890*/  @!PT LDS RZ, [RZ] ;  /* 0x00000000fffff984 */ /* 0x000fe20000000800 */
[----:B------:R2:W-:Y:S06]  /*28a0*/  MEMBAR.ALL.CTA ;  /* 0x0000000000007992 */ /* 0x0005ec0000008000 */
[----:B--2---:R-:W2:Y:S01]  /*28b0*/  FENCE.VIEW.ASYNC.S ;  /* 0x00000000000073c6 */ /* 0x004ea20000000000 */
[----:B------:R-:W-:Y:S01]  /*28c0*/  SEL R11, R11, RZ, P1 ;  /* 0x000000ff0b0b7207 */ /* 0x000fe20000800000 */
[----:B--2---:R2:W-:Y:S01]  /*28d0*/  SYNCS.ARRIVE.TRANS64.RED.A1T0 RZ, [R0+URZ], RZ ;  /* 0x000000ff00ff79a7 */ /* 0x0045e200081004ff */
[----:B-1----:R-:W-:-:S02]  /*28e0*/  LOP3.LUT P3, RZ, R6, 0x1, RZ, 0xc0, !PT ;  /* 0x0000000106ff7812 */ /* 0x002fc4000786c0ff */
[----:B------:R-:W-:-:S04]  /*28f0*/  SEL R5, RZ, 0x1, P1 ;  /* 0x00000001ff057807 */ /* 0x000fc80000800000 */
[----:B------:R-:W-:Y:S02]  /*2900*/  LOP3.LUT R10, R10, R5, RZ, 0x3c, !PT ;  /* 0x000000050a0a7212 */ /* 0x000fe400078e3cff */
[----:B--2---:R-:W-:-:S04]  /*2910*/  SEL R0, RZ, 0x1, P0 ;  /* 0x00000001ff007807 */ /* 0x004fc80000000000 */
[----:B------:R-:W-:Y:S01]  /*2920*/  LOP3.LUT R9, R9, R0, RZ, 0x3c, !PT ;  /* 0x0000000009097212 */ /* 0x000fe200078e3cff */
[----:B------:R-:W-:Y:S06]  /*2930*/  @P3 BRA `(.L_x_45) ;  /* 0xfffffffc002c3947 */ /* 0x000fec000383ffff */
[----:B------:R-:W-:Y:S01]  /*2940*/  ULEA UR5, UR6, UR37, 0x3 ;  /* 0x0000002506057291 */ /* 0x000fe2000f8e18ff */
[----:B------:R-:W-:-:S08]  /*2950*/  SHF.L.U32 R3, R12, 0x1f, RZ ;  /* 0x0000001f0c037819 */ /* 0x000fd000000006ff */
[----:B------:R-:W1:Y:S02]  /*2960*/  SYNCS.PHASECHK.TRANS64 P0, [UR5+0x80], R3 ;  /* 0x00008003ff0075a7 */ /* 0x000e640008001005 */
[----:B-1----:R-:W-:Y:S05]  /*2970*/  @P0 BRA `(.L_x_46) ;  /* 0x0000000000080947 */ /* 0x002fea0003800000 */
[----:B------:R-:W1:Y:S02]  /*2980*/  SYNCS.PHASECHK.TRANS64.TRYWAIT P0, [UR5+0x80], R3 ;  /* 0x00008003ff0075a7 */ /* 0x000e640008001105 */
[----:B-1----:R-:W-:Y:S05]  /*2990*/  @!P0 BRA `(.L_x_47) ;  /* 0x0000003c00148947 */ /* 0x002fea0003800000 */
.L_x_46:
[----:B------:R-:W-:-:S04]  /*29a0*/  UIADD3 UR4, UPT, UPT, UR6, 0x1, URZ ;  /* 0x0000000106047890 */ /* 0x000fc8000fffe0ff */
[----:B------:R-:W-:-:S04]  /*29b0*/  UISETP.NE.AND UP0, UPT, UR4, 0x2, UPT ;  /* 0x000000020400788c */ /* 0x000fc8000bf05270 */
[----:B------:R-:W-:Y:S02]  /*29c0*/  USEL UR7, URZ, 0x1, UP0 ;  /* 0x00000001ff077887 */ /* 0x000fe40008000000 */
[----:B------:R-:W-:-:S04]  /*29d0*/  USEL UR4, UR4, URZ, UP0 ;  /* 0x000000ff04047287 */ /* 0x000fc80008000000 */
[----:B------:R-:W-:Y:S01]  /*29e0*/  ULEA UR4, UR4, UR37, 0x3 ;  /* 0x0000002504047291 */ /* 0x000fe2000f8e18ff */
[----:B-1----:R-:W-:-:S04]  /*29f0*/  LOP3.LUT R3, R12, UR7, RZ, 0x3c, !PT ;  /* 0x000000070c037c12 */ /* 0x002fc8000f8e3cff */
[----:B------:R-:W-:-:S04]  /*2a00*/  SHF.L.U32 R0, R3, 0x1f, RZ ;  /* 0x0000001f03007819 */ /* 0x000fc800000006ff */
[----:B------:R-:W1:Y:S02]  /*2a10*/  SYNCS.PHASECHK.TRANS64 P0, [UR4+0x80], R0 ;  /* 0x00008000ff0075a7 */ /* 0x000e640008001004 */
[----:B-1----:R-:W-:Y:S05]  /*2a20*/  @P0 EXIT ;  /* 0x000000000000094d */ /* 0x002fea0003800000 */
[----:B------:R-:W-:Y:S02]  /*2a30*/  SHF.L.U32 R3, R3, 0x1f, RZ ;  /* 0x0000001f03037819 */ /* 0x000fe400000006ff */
[----:B------:R-:W-:-:S07]  /*2a40*/  MOV R0, UR4 ;  /* 0x0000000400007c02 */ /* 0x000fce0008000f00 */
.L_x_48:
[----:B-1----:R1:W2:Y:S02]  /*2a50*/  SYNCS.PHASECHK.TRANS64.TRYWAIT P0, [R0+URZ+0x80], R3 ;  /* 0x00008003000075a7 */ /* 0x0022a400080011ff */
[----:B--2---:R-:W-:Y:S05]  /*2a60*/  @!P0 NANOSLEEP.SYNCS 0x989680 ;  /* 0x009896800000895d */ /* 0x004fea0003900000 */
[----:B------:R-:W2:Y:S02]  /*2a70*/  @!P0 SYNCS.PHASECHK.TRANS64 P0, [R0+URZ+0x80], R3 ;  /* 0x00008003000085a7 */ /* 0x000ea400080010ff */
[----:B--2---:R-:W-:Y:S05]  /*2a80*/  @P0 EXIT ;  /* 0x000000000000094d */ /* 0x004fea0003800000 */
[----:B------:R-:W-:Y:S05]  /*2a90*/  BRA `(.L_x_48) ;  /* 0xfffffffc00ec7947 */ /* 0x000fea000383ffff */
.L_x_41:
[----:B------:R-:W-:-:S09]  /*2aa0*/  UISETP.NE.AND UP1, UPT, UR8, URZ, UPT ;  /* 0x000000ff0800728c */ /* 0x000fd2000bf25270 */
[----:B------:R-:W-:Y:S05]  /*2ab0*/  BRA.U UP1, `(.L_x_49) ;  /* 0x0000000d01cc7547 */ /* 0x000fea000b800000 */
[----:B------:R-:W-:Y:S01]  /*2ac0*/  UMOV UR4, 0x40 ;  /* 0x0000004000047882 */ /* 0x000fe20000000000 */
[----:B------:R-:W-:Y:S01]  /*2ad0*/  NOP ;  /* 0x0000000000007918 */ /* 0x000fe20000000000 */
[----:B------:R-:W-:Y:S01]  /*2ae0*/  ULEA UR4, UR37, UR4, 0x18 ;  /* 0x0000000425047291 */ /* 0x000fe2000f8ec0ff */
[----:B------:R-:W-:Y:S02]  /*2af0*/  UMOV UR5, 0x400 ;  /* 0x0000040000057882 */ /* 0x000fe40000000000 */
[----:B------:R-:W-:-:S06]  /*2b00*/  ULEA UR37, UR37, UR5, 0x18 ;  /* 0x0000000525257291 */ /* 0x000fcc000f8ec0ff */
[----:B------:R-:W1:Y:S02]  /*2b10*/  LDS.U8 R0, [UR4+0x1c] ;  /* 0x00001c04ff007984 */ /* 0x000e640008000000 */
[----:B-1----:R-:W-:-:S13]  /*2b20*/  ISETP.NE.AND P0, PT, R0, RZ, PT ;  /* 0x000000ff0000720c */ /* 0x002fda0003f05270 */
[----:B------:R-:W-:Y:S05]  /*2b30*/  @P0 BRA `(.L_x_50) ;  /* 0x0000000000580947 */ /* 0x000fea0003800000 */
[----:B------:R-:W-:-:S13]  /*2b40*/  ELECT P0, URZ, PT ;  /* 0x0000000000ff782f */ /* 0x000fda0003800000 */
[----:B------:R-:W-:Y:S05]  /*2b50*/  @!P0 BRA `(.L_x_51) ;  /* 0x0000000000608947 */ /* 0x000fea0003800000 */
[----:B------:R-:W-:Y:S01]  /*2b60*/  UMOV UR5, 0x10 ;  /* 0x0000001000057882 */ /* 0x000fe20000000000 */
[----:B------:R-:W-:Y:S01]  /*2b70*/  HFMA2 R0, -RZ, RZ, 0, 5.9604644775390625e-08 ;  /* 0x00000001ff007431 */ /* 0x000fe200000001ff */
[----:B------:R-:W-:-:S03]  /*2b80*/  MOV R2, 0xffff ;  /* 0x0000ffff00027802 */ /* 0x000fc60000000f00 */
[----:B------:R-:W-:Y:S04]  /*2b90*/  DEPBAR.LE SB1, 0x36 ;  /* 0x00009d800000791a */ /* 0x000fe80000000000 */
[----:B------:R-:W1:Y:S02]  /*2ba0*/  UTCATOMSWS.FIND_AND_SET.ALIGN UP0, UR5, UR5 ;  /* 0x00000005000575e3 */ /* 0x000e640008000800 */
[----:B-1----:R-:W-:Y:S01]  /*2bb0*/  MOV R3, UR5 ;  /* 0x0000000500037c02 */ /* 0x002fe20008000f00 */
[----:B------:R-:W-:Y:S06]  /*2bc0*/  BRA.U UP0, `(.L_x_52) ;  /* 0x0000000100187547 */ /* 0x000fec000b800000 */
.L_x_53:
[----:B------:R-:W-:Y:S05]  /*2bd0*/  NANOSLEEP 0x64 ;  /* 0x000000640000795d */ /* 0x000fea0003800000 */
[----:B------:R-:W-:-:S05]  /*2be0*/  UMOV UR5, 0x10 ;  /* 0x0000001000057882 */ /* 0x000fca0000000000 */
[----:B------:R-:W-:Y:S04]  /*2bf0*/  DEPBAR.LE SB1, 0x36 ;  /* 0x00009d800000791a */ /* 0x000fe80000000000 */
[----:B------:R-:W1:Y:S02]  /*2c00*/  UTCATOMSWS.FIND_AND_SET.ALIGN UP0, UR5, UR5 ;  /* 0x00000005000575e3 */ /* 0x000e640008000800 */
[----:B-1----:R-:W-:Y:S01]  /*2c10*/  MOV R3, UR5 ;  /* 0x0000000500037c02 */ /* 0x002fe20008000f00 */
[----:B------:R-:W-:Y:S05]  /*2c20*/  BRA.U !UP0, `(.L_x_53) ;  /* 0xfffffffd08e87547 */ /* 0x000fea000b83ffff */
.L_x_52:
[-C--:B------:R-:W-:Y:S02]  /*2c30*/  SHF.L.U32 R2, R2, R3.reuse, RZ ;  /* 0x0000000302027219 */ /* 0x080fe400000006ff */
[----:B------:R-:W-:Y:S01]  /*2c40*/  SHF.L.U32 R0, R0, R3, RZ ;  /* 0x0000000300007219 */ /* 0x000fe200000006ff */
[----:B------:R-:W-:Y:S02]  /*2c50*/  IMAD.SHL.U32 R3, R3, 0x20, RZ ;  /* 0x0000002003037824 */ /* 0x000fe400078e00ff */
[----:B------:R1:W-:Y:S04]  /*2c60*/  ATOMS.OR RZ, [UR4+0x14], R2 ;  /* 0x00001402ffff798c */ /* 0x0003e8000b000004 */
[----:B------:R1:W-:Y:S04]  /*2c70*/  ATOMS.OR RZ, [UR4+0x18], R0 ;  /* 0x00001800ffff798c */ /* 0x0003e8000b000004 */
[----:B------:R1:W-:Y:S01]  /*2c80*/  STS [UR37+0x120], R3 ;  /* 0x00012003ff007988 */ /* 0x0003e20008000825 */
[----:B------:R-:W-:Y:S05]  /*2c90*/  BRA `(.L_x_51) ;  /* 0x0000000000107947 */ /* 0x000fea0003800000 */
.L_x_50:
[----:B------:R-:W-:Y:S02]  /*2ca0*/  MOV R0, 0xffffffff ;  /* 0xffffffff00007802 */ /* 0x000fe40000000f00 */
[----:B------:R-:W-:-:S03]  /*2cb0*/  MOV R2, 0x2ce0 ;  /* 0x00002ce000027802 */ /* 0x000fc60000000f00 */
[----:B------:R1:W-:Y:S04]  /*2cc0*/  STS [UR37+0x120], R0 ;  /* 0x00012000ff007988 */ /* 0x0003e80008000825 */
[----:B-1-3-5:R-:W-:Y:S05]  /*2cd0*/  CALL.REL.NOINC `($__internal_1_$__cuda_sm10x_tcgen05_guardrail_trap_phase_invalid_during_alloc) ;  /* 0x0000003c00907944 */ /* 0x02afea0003c00000 */
.L_x_51:
[----:B------:R-:W-:Y:S05]  /*2ce0*/  WARPSYNC.ALL ;  /* 0x0000000000007948 */ /* 0x000fea0003800000 */
[----:B------:R-:W2:Y:S01]  /*2cf0*/  S2UR UR5, SR_CgaCtaId ;  /* 0x00000000000579c3 */ /* 0x000ea20000008800 */
[----:B------:R-:W-:Y:S01]  /*2d00*/  UMOV UR4, 0x400 ;  /* 0x0000040000047882 */ /* 0x000fe20000000000 */
[----:B------:R-:W-:-:S06]  /*2d10*/  NOP ;  /* 0x0000000000007918 */ /* 0x000fcc0000000000 */
[----:B------:R-:W-:Y:S06]  /*2d20*/  BAR.ARV 0x6, 0xa0 ;  /* 0x0182800000007b1d */ /* 0x000fec0000002000 */
[----:B------:R-:W4:Y:S01]  /*2d30*/  LDCU UR7, c[0x0][0x38c] ;  /* 0x00007180ff0777ac */ /* 0x000f220008000800 */
[----:B------:R-:W-:Y:S01]  /*2d40*/  IMAD.MOV.U32 R11, RZ, RZ, 0x1 ;  /* 0x00000001ff0b7424 */ /* 0x000fe200078e00ff */
[----:B------:R-:W-:Y:S01]  /*2d50*/  CS2R R8, SRZ ;  /* 0x0000000000087805 */ /* 0x000fe2000001ff00 */
[----:B------:R-:W-:Y:S01]  /*2d60*/  IMAD.MOV.U32 R10, RZ, RZ, RZ ;  /* 0x000000ffff0a7224 */ /* 0x000fe200078e00ff */
[----:B------:R-:W3:Y:S01]  /*2d70*/  LDCU UR6, c[0x0][0x38c] ;  /* 0x00007180ff0677ac */ /* 0x000ee20008000800 */
[----:B------:R-:W-:Y:S01]  /*2d80*/  UMOV UR15, URZ ;  /* 0x000000ff000f7c82 */ /* 0x000fe20008000000 */
[----:B------:R-:W-:Y:S01]  /*2d90*/  UMOV UR14, URZ ;  /* 0x000000ff000e7c82 */ /* 0x000fe20008000000 */
[----:B--2---:R-:W-:Y:S01]  /*2da0*/  ULEA UR5, UR5, UR4, 0x18 ;  /* 0x0000000405057291 */ /* 0x004fe2000f8ec0ff */
[----:B------:R-:W-:Y:S01]  /*2db0*/  UMOV UR24, 0x0 ;  /* 0x0000000000187882 */ /* 0x000fe20000000000 */
[----:B------:R-:W-:-:S02]  /*2dc0*/  UMOV UR25, 0x4100010 ;  /* 0x0410001000197882 */ /* 0x000fc40000000000 */
[----:B------:R-:W-:Y:S02]  /*2dd0*/  UIADD3 UR10, UPT, UPT, UR5, 0x2400, URZ ;  /* 0x00002400050a7890 */ /* 0x000fe4000fffe0ff */
[----:B------:R-:W-:Y:S02]  /*2de0*/  UIADD3 UR11, UPT, UPT, UR5, 0xc400, URZ ;  /* 0x0000c400050b7890 */ /* 0x000fe4000fffe0ff */
[----:B----4-:R-:W-:Y:S01]  /*2df0*/  UIADD3 UR7, UPT, UPT, UR7, 0x7f, URZ ;  /* 0x0000007f07077890 */ /* 0x010fe2000fffe0ff */
[----:B-1----:R-:W1:Y:S01]  /*2e00*/  LDS R0, [UR5+0x120] ;  /* 0x00012005ff007984 */ /* 0x002e620008000800 */
[----:B------:R-:W-:Y:S02]  /*2e10*/  USHF.R.U32.HI UR10, URZ, 0x4, UR10 ;  /* 0x00000004ff0a7899 */ /* 0x000fe4000801160a */
[----:B------:R-:W-:Y:S02]  /*2e20*/  USHF.R.S32.HI UR4, URZ, 0x1f, UR7 ;  /* 0x0000001fff047899 */ /* 0x000fe40008011407 */
[----:B------:R-:W-:-:S02]  /*2e30*/  USHF.R.U32.HI UR11, URZ, 0x4, UR11 ;  /* 0x00000004ff0b7899 */ /* 0x000fc4000801160b */
[----:B------:R-:W-:Y:S02]  /*2e40*/  ULEA.HI UR4, UR4, UR7, URZ, 0x7 ;  /* 0x0000000704047291 */ /* 0x000fe4000f8f38ff */
[----:B------:R-:W-:Y:S02]  /*2e50*/  ULOP3.LUT UR10, UR10, 0x3fff, URZ, 0xc0, !UPT ;  /* 0x00003fff0a0a7892 */ /* 0x000fe4000f8ec0ff */
[----:B------:R-:W-:Y:S02]  /*2e60*/  USHF.R.S32.HI UR4, URZ, 0x7, UR4 ;  /* 0x00000007ff047899 */ /* 0x000fe40008011404 */
[----:B------:R-:W-:Y:S02]  /*2e70*/  ULOP3.LUT UR11, UR11, 0x3fff, URZ, 0xc0, !UPT ;  /* 0x00003fff0b0b7892 */ /* 0x000fe4000f8ec0ff */
[----:B------:R-:W-:Y:S01]  /*2e80*/  UISETP.LT.AND UP0, UPT, UR4, 0x1, UPT ;  /* 0x000000010400788c */ /* 0x000fe2000bf01270 */
[----:B------:R-:W-:Y:S01]  /*2e90*/  UMOV UR22, 0x0 ;  /* 0x0000000000167882 */ /* 0x000fe20000000000 */
[----:B------:R-:W-:-:S02]  /*2ea0*/  UMOV UR23, 0x4100010 ;  /* 0x0410001000177882 */ /* 0x000fc40000000000 */
[----:B------:R-:W-:Y:S02]  /*2eb0*/  USEL UR9, UR4, 0x1, !UP0 ;  /* 0x0000000104097887 */ /* 0x000fe4000c000000 */
[----:B------:R-:W-:Y:S02]  /*2ec0*/  ULOP3.LUT UR10, UR10, 0x10000, URZ, 0xfc, !UPT ;  /* 0x000100000a0a7892 */ /* 0x000fe4000f8efcff */
[----:B------:R-:W-:Y:S02]  /*2ed0*/  ULOP3.LUT UR11, UR11, 0x10000, URZ, 0xfc, !UPT ;  /* 0x000100000b0b7892 */ /* 0x000fe4000f8efcff */
[----:B------:R-:W-:Y:S02]  /*2ee0*/  UIADD3 UR9, UPT, UPT, -UR9, URZ, URZ ;  /* 0x000000ff09097290 */ /* 0x000fe4000fffe1ff */
[----:B---3--:R-:W-:Y:S01]  /*2ef0*/  UISETP.GE.AND UP3, UPT, UR6, 0x1, UPT ;  /* 0x000000010600788c */ /* 0x008fe2000bf66270 */
[----:B------:R-:W-:Y:S01]  /*2f00*/  UMOV UR20, 0x0 ;  /* 0x0000000000147882 */ /* 0x000fe20000000000 */
[----:B------:R-:W-:Y:S01]  /*2f10*/  UMOV UR21, 0x4100010 ;  /* 0x0410001000157882 */ /* 0x000fe20000000000 */
[----:B------:R-:W-:Y:S01]  /*2f20*/  UMOV UR18, 0x0 ;  /* 0x0000000000127882 */ /* 0x000fe20000000000 */
[----:B------:R-:W-:Y:S01]  /*2f30*/  UMOV UR19, 0x4100010 ;  /* 0x0410001000137882 */ /* 0x000fe20000000000 */
[----:B-1----:R-:W-:-:S15]  /*2f40*/  R2UR UR16, R0 ;  /* 0x00000000001072ca */ /* 0x002fde00000e0000 */
.L_x_60:
[----:B------:R-:W-:Y:S02]  /*2f50*/  LEA R0, R10, UR5, 0x3 ;  /* 0x000000050a007c11 */ /* 0x000fe4000f8e18ff */
[----:B------:R-:W-:Y:S02]  /*2f60*/  SHF.L.U32 R5, R9, 0x1f, RZ ;  /* 0x0000001f09057819 */ /* 0x000fe400000006ff */
[----:B------:R-:W-:Y:S01]  /*2f70*/  PLOP3.LUT P0, PT, PT, PT, UP3, 0x80, 0x8 ;  /* 0x000000000008781c */ /* 0x000fe20003f0f038 */
[----:B------:R-:W-:Y:S01]  /*2f80*/  VIADD R3, R0, 0x80 ;  /* 0x0000008000037836 */ /* 0x000fe20000000000 */
[----:B-1----:R-:W1:Y:S02]  /*2f90*/  SYNCS.PHASECHK.TRANS64.TRYWAIT P1, [R0+URZ+0x70], R5 ;  /* 0x00007005000075a7 */ /* 0x002e6400080211ff */
[----:B-1-3--:R-:W-:Y:S09]  /*2fa0*/  @!P1 BRA `(.L_x_54) ;  /* 0x0000003400a89947 */ /* 0x00aff20003800000 */
.L_x_113:
[----:B------:R-:W-:Y:S01]  /*2fb0*/  LEA R4, R10, UR5, 0x4 ;  /* 0x000000050a047c11 */ /* 0x000fe2000f8e20ff */
[----:B------:R-:W-:Y:S01]  /*2fc0*/  @UP3 ULEA UR6, UR14, UR5, 0x3 ;  /* 0x000000050e063291 */ /* 0x000fe2000f8e18ff */
[----:B------:R-:W-:Y:S01]  /*2fd0*/  PLOP3.LUT P2, PT, PT, PT, PT, 0x80, 0x8 ;  /* 0x000000000008781c */ /* 0x000fe20003f4f070 */
[----:B------:R-:W-:Y:S01]  /*2fe0*/  ULEA UR7, UR15, UR5, 0x3 ;  /* 0x000000050f077291 */ /* 0x000fe2000f8e18ff */
[----:B------:R-:W-:Y:S02]  /*2ff0*/  PRMT R3, RZ, 0x654, R3 ;  /* 0x00000654ff037816 */ /* 0x000fe40000000003 */
[----:B-1----:R-:W1:Y:S01]  /*3000*/  LDS.128 R4, [R4+0x100] ;  /* 0x0001000004047984 */ /* 0x002e620000000c00 */
[----:B------:R-:W-:Y:S02]  /*3010*/  @P0 SHF.L.U32 R2, R8, 0x1f, RZ ;  /* 0x0000001f08020819 */ /* 0x000fe400000006ff */
[----:B------:R-:W-:Y:S01]  /*3020*/  SHF.L.U32 R0, R11, 0x1f, RZ ;  /* 0x0000001f0b007819 */ /* 0x000fe200000006ff */
[----:B------:R-:W-:Y:S01]  /*3030*/  @!PT LDS RZ, [RZ] ;  /* 0x00000000fffff984 */ /* 0x000fe20000000800 */
[----:B------:R-:W-:Y:S01]  /*3040*/  @!PT LDS RZ, [RZ] ;  /* 0x00000000fffff984 */ /* 0x000fe20000000800 */
[----:B------:R-:W-:Y:S01]  /*3050*/  @!PT LDS RZ, [RZ] ;  /* 0x00000000fffff984 */ /* 0x000fe20000000800 */
[----:B------:R-:W-:Y:S01]  /*3060*/  @!PT LDS RZ, [RZ] ;  /* 0x00000000fffff984 */ /* 0x000fe20000000800 */
[----:B------:R2:W-:Y:S06]  /*3070*/  MEMBAR.ALL.CTA ;  /* 0x0000000000007992 */ /* 0x0005ec0000008000 */
[----:B--2---:R-:W2:Y:S02]  /*3080*/  FENCE.VIEW.ASYNC.S ;  /* 0x00000000000073c6 */ /* 0x004ea40000000000 */
[----:B--2---:R2:W-:Y:S01]  /*3090*/  SYNCS.ARRIVE.TRANS64.RED.A1T0 RZ, [R3+URZ], RZ ;  /* 0x000000ff03ff79a7 */ /* 0x0045e200081004ff */
[----:B------:R2:W3:Y:S01]  /*30a0*/  @P0 SYNCS.PHASECHK.TRANS64.TRYWAIT P2, [UR6], R2 ;  /* 0x00000002ff0005a7 */ /* 0x0004e20008041106 */
[----:B------:R-:W-:Y:S01]  /*30b0*/  ULEA.HI UR6, UR15, UR15, URZ, 0x1 ;  /* 0x0000000f0f067291 */ /* 0x000fe2000f8f08ff */
[----:B-1----:R-:W-:-:S03]  /*30c0*/  LOP3.LUT P1, RZ, R6, 0x1, RZ, 0xc0, !PT ;  /* 0x0000000106ff7812 */ /* 0x002fc6000782c0ff */
[----:B------:R-:W-:Y:S02]  /*30d0*/  USHF.L.U32 UR8, UR6, 0x5, URZ ;  /* 0x0000000506087899 */ /* 0x000fe400080006ff */
[----:B------:R-:W-:Y:S02]  /*30e0*/  ULOP3.LUT UR6, UR6, 0xffe, URZ, 0xc0, !UPT ;  /* 0x00000ffe06067892 */ /* 0x000fe4000f8ec0ff */
[----:B------:R-:W-:Y:S02]  /*30f0*/  ULOP3.LUT UR8, UR8, 0xffffffc0, URZ, 0xc0, !UPT ;  /* 0xffffffc008087892 */ /* 0x000fe4000f8ec0ff */
[----:B------:R-:W-:Y:S02]  /*3100*/  UIADD3 UR6, UPT, UPT, -UR6, UR15, URZ ;  /* 0x0000000f06067290 */ /* 0x000fe4000fffe1ff */
[----:B------:R-:W-:Y:S01]  /*3110*/  UIADD3 UR8, UPT, UPT, UR16, UR8, URZ ;  /* 0x0000000810087290 */ /* 0x000fe2000fffe0ff */
[----:B------:R-:W1:Y:S03]  /*3120*/  SYNCS.PHASECHK.TRANS64.TRYWAIT P0, [UR7+0xb0], R0 ;  /* 0x0000b000ff0075a7 */ /* 0x000e660008001107 */
[----:B------:R-:W-:Y:S01]  /*3130*/  ULEA UR8, UR6, UR8, 0x14 ;  /* 0x0000000806087291 */ /* 0x000fe2000f8ea0ff */
[----:B-123--:R-:W-:Y:S11]  /*3140*/  @!P0 BRA `(.L_x_55) ;  /* 0x0000003400548947 */ /* 0x00eff60003800000 */
.L_x_115:
[----:B------:R-:W-:Y:S01]  /*3150*/  IADD3 R10, PT, PT, R10, 0x1, RZ ;  /* 0x000000010a0a7810 */ /* 0x000fe20007ffe0ff */
[----:B------:R-:W-:Y:S06]  /*3160*/  BRA.U !UP3, `(.L_x_56) ;  /* 0x000000010bc07547 */ /* 0x000fec000b800000 */
[----:B------:R-:W-:Y:S01]  /*3170*/  UPLOP3.LUT UP4, UPT, UPT, UPT, UPT, 0x40, 0x4 ;  /* 0x000000000004789c */ /* 0x000fe20003f8e870 */
[----:B------:R-:W-:Y:S01]  /*3180*/  UMOV UR13, UR9 ;  /* 0x00000009000d7c82 */ /* 0x000fe20008000000 */
[----:B------:R-:W-:Y:S01]  /*3190*/  UMOV UR12, UR4 ;  /* 0x00000004000c7c82 */ /* 0x000fe20008000000 */
[----:B------:R-:W-:-:S08]  /*31a0*/  UMOV UR17, UR14 ;  /* 0x0000000e00117c82 */ /* 0x000fd00008000000 */
.L_x_59:
[----:B------:R-:W-:Y:S02]  /*31b0*/  UIADD3 UR13, UPT, UPT, UR13, 0x1, URZ ;  /* 0x000000010d0d7890 */ /* 0x000fe4000fffe0ff */
[----:B--2---:R-:W-:Y:S02]  /*31c0*/  ULEA UR6, UR17, UR5, 0x3 ;  /* 0x0000000511067291 */ /* 0x004fe4000f8e18ff */
[----:B------:R-:W-:Y:S01]  /*31d0*/  UISETP.NE.AND UP0, UPT, UR13, URZ, UPT ;  /* 0x000000ff0d00728c */ /* 0x000fe2000bf05270 */
[----:B---3--:R-:W-:Y:S10]  /*31e0*/  @P2 BRA `(.L_x_57) ;  /* 0x00000000000c2947 */ /* 0x008ff40003800000 */
[----:B-1----:R-:W-:Y:S04]  /*31f0*/  SHF.L.U32 R3, R8, 0x1f, RZ ;  /* 0x0000001f08037819 */ /* 0x002fe800000006ff */
[----:B------:R-:W1:Y:S02]  /*3200*/  SYNCS.PHASECHK.TRANS64.TRYWAIT P0, [UR6], R3 ;  /* 0x00000003ff0075a7 */ /* 0x000e640008001106 */
[----:B-1----:R-:W-:Y:S05]  /*3210*/  @!P0 BRA `(.L_x_58) ;  /* 0x0000003400388947 */ /* 0x002fea0003800000 */
.L_x_57:
[----:B------:R-:W-:Y:S01]  /*3220*/  UISETP.NE.AND UP1, UPT, UR12, 0x1, UPT ;  /* 0x000000010c00788c */ /* 0x000fe2000bf25270 */
[----:B------:R-:W-:Y:S01]  /*3230*/  PLOP3.LUT P2, PT, PT, PT, PT, 0x80, 0x8 ;  /* 0x000000000008781c */ /* 0x000fe20003f4f070 */
[----:B------:R-:W-:Y:S02]  /*3240*/  UIADD3 UR14, UPT, UPT, UR17, 0x1, URZ ;  /* 0x00000001110e7890 */ /* 0x000fe4000fffe0ff */
[----:B------:R-:W-:Y:S02]  /*3250*/  ULEA UR28, UR17, UR11, 0x9 ;  /* 0x0000000b111c7291 */ /* 0x000fe4000f8e48ff */
[----:B------:R-:W-:Y:S01]  /*3260*/  UISETP.NE.AND UP2, UPT, UR14, 0x5, UPT ;  /* 0x000000050e00788c */ /* 0x000fe2000bf45270 */
[----:B------:R-:W-:Y:S01]  /*3270*/  PLOP3.LUT P0, PT, PT, PT, UP1, 0x80, 0x8 ;  /* 0x000000000008781c */ /* 0x000fe20003f0f018 */
[----:B------:R-:W-:Y:S02]  /*3280*/  UIADD3 UR40, UPT, UPT, UR28, 0x2, URZ ;  /* 0x000000021c287890 */ /* 0x000fe4000fffe0ff */
[----:B------:R-:W-:Y:S02]  /*3290*/  USEL UR27, URZ, 0x1, UP2 ;  /* 0x00000001ff1b7887 */ /* 0x000fe40009000000 */
[----:B------:R-:W-:Y:S02]  /*32a0*/  USEL UR14, UR14, URZ, UP2 ;  /* 0x000000ff0e0e7287 */ /* 0x000fe40009000000 */
[----:B------:R-:W-:Y:S02]  /*32b0*/  UIADD3 UR36, UPT, UPT, UR28, 0x4, URZ ;  /* 0x000000041c247890 */ /* 0x000fe4000fffe0ff */
[----:B------:R-:W-:Y:S01]  /*32c0*/  @UP1 ULEA UR26, UR14, UR5, 0x3 ;  /* 0x000000050e1a1291 */ /* 0x000fe2000f8e18ff */
[----:B------:R-:W-:Y:S01]  /*32d0*/  LOP3.LUT R8, R8, UR27, RZ, 0x3c, !PT ;  /* 0x0000001b08087c12 */ /* 0x000fe2000f8e3cff */
[----:B------:R-:W-:Y:S02]  /*32e0*/  UIADD3 UR32, UPT, UPT, UR28, 0x6, URZ ;  /* 0x000000061c207890 */ /* 0x000fe4000fffe0ff */
[----:B------:R-:W-:Y:S01]  /*32f0*/  UIADD3 UR6, UPT, UPT, UR6, 0x28, URZ ;  /* 0x0000002806067890 */ /* 0x000fe2000fffe0ff */
[----:B-1----:R-:W-:Y:S01]  /*3300*/  @P0 SHF.L.U32 R0, R8, 0x1f, RZ ;  /* 0x0000001f08000819 */ /* 0x002fe200000006ff */
[----:B------:R-:W-:Y:S01]  /*3310*/  UIADD3 UR12, UPT, UPT, UR12, -0x1, URZ ;  /* 0xffffffff0c0c7890 */ /* 0x000fe2000fffe0ff */
[----:B------:R-:W-:Y:S02]  /*3320*/  UMOV UR29, 0x40004040 ;  /* 0x40004040001d7882 */ /* 0x000fe40000000000 */
[----:B------:R2:W3:Y:S01]  /*3330*/  @P0 SYNCS.PHASECHK.TRANS64.TRYWAIT P2, [UR26], R0 ;  /* 0x00000000ff0005a7 */ /* 0x0004e2000804111a */
[----:B------:R-:W-:Y:S01]  /*3340*/  ULEA UR26, UR17, UR10, 0x9 ;  /* 0x0000000a111a7291 */ /* 0x000fe2000f8e48ff */
[----:B------:R-:W-:Y:S01]  /*3350*/  UMOV UR27, 0x40004040 ;  /* 0x40004040001b7882 */ /* 0x000fe20000000000 */
[----:B------:R-:W-:Y:S02]  /*3360*/  UMOV UR41, 0x40004040 ;  /* 0x4000404000297882 */ /* 0x000fe40000000000 */
[----:B------:R-:W-:Y:S02]  /*3370*/  UIADD3 UR38, UPT, UPT, UR26, 0x2, URZ ;  /* 0x000000021a267890 */ /* 0x000fe4000fffe0ff */
[----:B------:R-:W-:Y:S02]  /*3380*/  UIADD3 UR34, UPT, UPT, UR26, 0x4, URZ ;  /* 0x000000041a227890 */ /* 0x000fe4000fffe0ff */
[----:B------:R-:W-:Y:S01]  /*3390*/  UIADD3 UR30, UPT, UPT, UR26, 0x6, URZ ;  /* 0x000000061a1e7890 */ /* 0x000fe2000fffe0ff */
[----:B------:R2:W-:Y:S01]  /*33a0*/  UTCQMMA gdesc[UR26], gdesc[UR28], tmem[UR8], tmem[UR24], idesc[UR25], UP4 ;  /* 0x00ff181c1a0075ea */ /* 0x0005e2000a000308 */
[----:B------:R-:W-:Y:S01]  /*33b0*/  UPLOP3.LUT UP4, UPT, UPT, UPT, UPT, 0x80, 0x8 ;  /* 0x000000000008789c */ /* 0x000fe20003f8f070 */
[----:B------:R-:W-:Y:S01]  /*33c0*/  UMOV UR39, 0x40004040 ;  /* 0x4000404000277882 */ /* 0x000fe20000000000 */
[----:B------:R-:W-:Y:S01]  /*33d0*/  UMOV UR37, 0x40004040 ;  /* 0x4000404000257882 */ /* 0x000fe20000000000 */
[----:B------:R2:W-:Y:S01]  /*33e0*/  UTCQMMA gdesc[UR38], gdesc[UR40], tmem[UR8], tmem[UR22], idesc[UR23], UPT ;  /* 0x00ff1628260075ea */ /* 0x0005e2000b800308 */
[----:B------:R-:W-:Y:S01]  /*33f0*/  UMOV UR35, 0x40004040 ;  /* 0x4000404000237882 */ /* 0x000fe20000000000 */
[----:B------:R-:W-:Y:S01]  /*3400*/  UMOV UR33, 0x40004040 ;  /* 0x4000404000217882 */ /* 0x000fe20000000000 */
[----:B------:R-:W-:Y:S01]  /*3410*/  UMOV UR31, 0x40004040 ;  /* 0x40004040001f7882 */ /* 0x000fe20000000000 */
[----:B------:R2:W-:Y:S01]  /*3420*/  UTCQMMA gdesc[UR34], gdesc[UR36], tmem[UR8], tmem[UR20], idesc[UR21], UPT ;  /* 0x00ff1424220075ea */ /* 0x0005e2000b800308 */
[----:B------:R2:W-:Y:S01]  /*3430*/  UTCQMMA gdesc[UR30], gdesc[UR32], tmem[UR8], tmem[UR18], idesc[UR19], UPT ;  /* 0x00ff12201e0075ea */ /* 0x0005e2000b800308 */
[----:B------:R2:W-:Y:S01]  /*3440*/  UTCBAR [UR6], URZ ;  /* 0x000000ff060073e9 */ /* 0x0005e200080000ff */
[----:B------:R-:W-:Y:S01]  /*3450*/  UMOV UR17, UR14 ;  /* 0x0000000e00117c82 */ /* 0x000fe20008000000 */
[----:B------:R-:W-:Y:S05]  /*3460*/  BRA.U UP0, `(.L_x_59) ;  /* 0xfffffffd00507547 */ /* 0x000fea000b83ffff */
.L_x_56:
[----:B------:R-:W-:Y:S01]  /*3470*/  UIADD3 UR15, UPT, UPT, UR15, 0x1, URZ ;  /* 0x000000010f0f7890 */ /* 0x000fe2000fffe0ff */
[C---:B------:R-:W-:Y:S01]  /*3480*/  ISETP.NE.AND P0, PT, R10.reuse, 0x2, PT ;  /* 0x000000020a00780c */ /* 0x040fe20003f05270 */
[----:B------:R-:W-:Y:S02]  /*3490*/  UIADD3 UR7, UPT, UPT, UR7, 0x90, URZ ;  /* 0x0000009007077890 */ /* 0x000fe4000fffe0ff */
[----:B------:R-:W-:Y:S01]  /*34a0*/  UISETP.NE.AND UP0, UPT, UR15, 0x4, UPT ;  /* 0x000000040f00788c */ /* 0x000fe2000bf05270 */
[----:B-12---:R-:W-:Y:S02]  /*34b0*/  SEL R0, RZ, 0x1, P0 ;  /* 0x00000001ff007807 */ /* 0x006fe40000000000 */
[----:B------:R-:W-:Y:S01]  /*34c0*/  SEL R10, R10, RZ, P0 ;  /* 0x000000ff0a0a7207 */ /* 0x000fe20000000000 */
[----:B------:R-:W-:Y:S01]  /*34d0*/  USEL UR6, URZ, 0x1, UP0 ;  /* 0x00000001ff067887 */ /* 0x000fe20008000000 */
[----:B------:R-:W-:Y:S01]  /*34e0*/  LOP3.LUT R9, R9, R0, RZ, 0x3c, !PT ;  /* 0x0000000009097212 */ /* 0x000fe200078e3cff */
[----:B------:R-:W-:Y:S01]  /*34f0*/  USEL UR15, UR15, URZ, UP0 ;  /* 0x000000ff0f0f7287 */ /* 0x000fe20008000000 */
[----:B------:R1:W-:Y:S03]  /*3500*/  UTCBAR [UR7], URZ ;  /* 0x000000ff070073e9 */ /* 0x0003e600080000ff */
[----:B------:R-:W-:Y:S01]  /*3510*/  LOP3.LUT R11, R11, UR6, RZ, 0x3c, !PT ;  /* 0x000000060b0b7c12 */ /* 0x000fe2000f8e3cff */
[----:B------:R-:W-:Y:S07]  /*3520*/  @P1 BRA `(.L_x_60) ;  /* 0xfffffff800881947 */ /* 0x000fee000383ffff */
[----:B------:R-:W2:Y:S01]  /*3530*/  S2UR UR4, SR_CgaCtaId ;  /* 0x00000000000479c3 */ /* 0x000ea20000008800 */
[----:B------:R-:W-:Y:S01]  /*3540*/  ELECT P0, URZ, PT ;  /* 0x0000000000ff782f */ /* 0x000fe20003800000 */
[----:B------:R-:W-:Y:S01]  /*3550*/  IMAD.MOV.U32 R0, RZ, RZ, 0x1 ;  /* 0x00000001ff007424 */ /* 0x000fe200078e00ff */
[----:B------:R-:W-:Y:S01]  /*3560*/  UIADD3 UR5, UPT, UPT, UR5, 0xb0, URZ ;  /* 0x000000b005057890 */ /* 0x000fe2000fffe0ff */
[----:B------:R-:W-:Y:S01]  /*3570*/  SHF.L.U32 R3, R11, 0x1f, RZ ;  /* 0x0000001f0b037819 */ /* 0x000fe200000006ff */
[----:B------:R-:W-:-:S03]  /*3580*/  UMOV UR6, 0x40 ;  /* 0x0000004000067882 */ /* 0x000fc60000000000 */
[----:B------:R-:W-:Y:S01]  /*3590*/  UVIRTCOUNT.DEALLOC.SMPOOL 0x80 ;  /* 0x000000800000784c */ /* 0x000fe20000000000 */
[----:B--2---:R-:W-:Y:S02]  /*35a0*/  ULEA UR4, UR4, UR6, 0x18 ;  /* 0x0000000604047291 */ /* 0x004fe4000f8ec0ff */
[----:B------:R-:W-:-:S07]  /*35b0*/  ULEA UR6, UR15, UR5, 0x3 ;  /* 0x000000050f067291 */ /* 0x000fce000f8e18ff */
[----:B------:R2:W-:Y:S02]  /*35c0*/  @P0 STS.U8 [UR4+0x1c], R0 ;  /* 0x00001c00ff000988 */ /* 0x0005e40008000004 */
[----:B------:R-:W4:Y:S02]  /*35d0*/  SYNCS.PHASECHK.TRANS64.TRYWAIT P0, [UR6], R3 ;  /* 0x00000003ff0075a7 */ /* 0x000f240008001106 */
[----:B--2-4-:R-:W-:Y:S05]  /*35e0*/  @!P0 BRA `(.L_x_61) ;  /* 0x00000030005c8947 */ /* 0x014fea0003800000 */
.L_x_118:
[----:B-1----:R-:W-:-:S04]  /*35f0*/  UIADD3 UR7, UPT, UPT, UR15, 0x1, URZ ;  /* 0x000000010f077890 */ /* 0x002fc8000fffe0ff */
[----:B------:R-:W-:-:S04]  /*3600*/  UISETP.NE.AND UP0, UPT, UR7, 0x4, UPT ;  /* 0x000000040700788c */ /* 0x000fc8000bf05270 */
[----:B------:R-:W-:Y:S02]  /*3610*/  USEL UR8, URZ, 0x1, UP0 ;  /* 0x00000001ff087887 */ /* 0x000fe40008000000 */
[----:B------:R-:W-:-:S04]  /*3620*/  USEL UR7, UR7, URZ, UP0 ;  /* 0x000000ff07077287 */ /* 0x000fc80008000000 */
[----:B------:R-:W-:Y:S01]  /*3630*/  ULEA UR6, UR7, UR5, 0x3 ;  /* 0x0000000507067291 */ /* 0x000fe2000f8e18ff */
[----:B------:R-:W-:-:S04]  /*3640*/  LOP3.LUT R2, R11, UR8, RZ, 0x3c, !PT ;  /* 0x000000080b027c12 */ /* 0x000fc8000f8e3cff */
[----:B--2---:R-:W-:-:S04]  /*3650*/  SHF.L.U32 R3, R2, 0x1f, RZ ;  /* 0x0000001f02037819 */ /* 0x004fc800000006ff */
[----:B------:R-:W1:Y:S02]  /*3660*/  SYNCS.PHASECHK.TRANS64.TRYWAIT P0, [UR6], R3 ;  /* 0x00000003ff0075a7 */ /* 0x000e640008001106 */
[----:B-1----:R-:W-:Y:S05]  /*3670*/  @!P0 BRA `(.L_x_62) ;  /* 0x0000003000508947 */ /* 0x002fea0003800000 */
.L_x_120:
        /* <DEDUP_REMOVED lines=9> */
.L_x_122:
[----:B------:R-:W-:-:S04]  /*3710*/  UIADD3 UR7, UPT, UPT, UR7, 0x1, URZ ;  /* 0x0000000107077890 */ /* 0x000fc8000fffe0ff */
[----:B------:R-:W-:-:S04]  /*3720*/  UISETP.NE.AND UP0, UPT, UR7, 0x4, UPT ;  /* 0x000000040700788c */ /* 0x000fc8000bf05270 */
[----:B------:R-:W-:Y:S02]  /*3730*/  USEL UR6, URZ, 0x1, UP0 ;  /* 0x00000001ff067887 */ /* 0x000fe40008000000 */
[----:B------:R-:W-:-:S04]  /*3740*/  USEL UR7, UR7, URZ, UP0 ;  /* 0x000000ff07077287 */ /* 0x000fc80008000000 */
[----:B------:R-:W-:Y:S01]  /*3750*/  ULEA UR7, UR7, UR5, 0x3 ;  /* 0x0000000507077291 */ /* 0x000fe2000f8e18ff */
[----:B-1----:R-:W-:-:S04]  /*3760*/  LOP3.LUT R3, R2, UR6, RZ, 0x3c, !PT ;  /* 0x0000000602037c12 */ /* 0x002fc8000f8e3cff */
[----:B------:R-:W-:-:S04]  /*3770*/  SHF.L.U32 R3, R3, 0x1f, RZ ;  /* 0x0000001f03037819 */ /* 0x000fc800000006ff */
[----:B------:R-:W1:Y:S02]  /*3780*/  SYNCS.PHASECHK.TRANS64.TRYWAIT P0, [UR7], R3 ;  /* 0x00000003ff0075a7 */ /* 0x000e640008001107 */
[----:B-1----:R-:W-:Y:S05]  /*3790*/  @!P0 BRA `(.L_x_64) ;  /* 0x0000003000388947 */ /* 0x002fea0003800000 */
.L_x_124:
[----:B------:R-:W-:Y:S01]  /*37a0*/  NOP ;  /* 0x0000000000007918 */ /* 0x000fe20000000000 */
[----:B-1----:R-:W1:Y:S01]  /*37b0*/  LDS R0, [UR4+0x14] ;  /* 0x00001404ff007984 */ /* 0x002e620008000800 */
[----:B------:R-:W-:Y:S01]  /*37c0*/  ULOP3.LUT UR6, UR16, 0xffff, URZ, 0xc0, !UPT ;  /* 0x0000ffff10067892 */ /* 0x000fe2000f8ec0ff */
[----:B------:R-:W-:Y:S01]  /*37d0*/  UMOV UR8, 0xffff ;  /* 0x0000ffff00087882 */ /* 0x000fe20000000000 */
[----:B------:R-:W-:Y:S02]  /*37e0*/  UMOV UR5, 0x1 ;  /* 0x0000000100057882 */ /* 0x000fe40000000000 */
[----:B------:R-:W-:-:S04]  /*37f0*/  USHF.R.U32.HI UR6, URZ, 0x5, UR6 ;  /* 0x00000005ff067899 */ /* 0x000fc80008011606 */
[----:B------:R-:W-:Y:S02]  /*3800*/  USHF.L.U32 UR8, UR8, UR6, URZ ;  /* 0x0000000608087299 */ /* 0x000fe400080006ff */
[----:B------:R-:W-:-:S04]  /*3810*/  USHF.L.U32 UR5, UR5, UR6, URZ ;  /* 0x0000000605057299 */ /* 0x000fc800080006ff */
[----:B-1----:R-:W-:-:S04]  /*3820*/  LOP3.LUT R0, R0, UR8, RZ, 0xc0, !PT ;  /* 0x0000000800007c12 */ /* 0x002fc8000f8ec0ff */
[----:B------:R-:W-:-:S13]  /*3830*/  ISETP.NE.AND P0, PT, R0, UR8, PT ;  /* 0x0000000800007c0c */ /* 0x000fda000bf05270 */
[----:B------:R-:W-:Y:S05]  /*3840*/  @P0 BRA `(.L_x_65) ;  /* 0x0000000000580947 */ /* 0x000fea0003800000 */
[----:B------:R-:W1:Y:S02]  /*3850*/  LDS R0, [UR4+0x18] ;  /* 0x00001804ff007984 */ /* 0x000e640008000800 */
[----:B-1----:R-:W-:-:S04]  /*3860*/  LOP3.LUT R0, R0, UR5, RZ, 0xc0, !PT ;  /* 0x0000000500007c12 */ /* 0x002fc8000f8ec0ff */
[----:B------:R-:W-:-:S13]  /*3870*/  ISETP.NE.AND P0, PT, R0, UR5, PT ;  /* 0x0000000500007c0c */ /* 0x000fda000bf05270 */
[----:B------:R-:W-:Y:S05]  /*3880*/  @P0 BRA `(.L_x_66) ;  /* 0x00000000003c0947 */ /* 0x000fea0003800000 */
[----:B------:R-:W1:Y:S01]  /*3890*/  S2R R2, SR_LANEID ;  /* 0x0000000000027919 */ /* 0x000e620000000000 */
[----:B------:R-:W-:Y:S01]  /*38a0*/  ULOP3.LUT UR8, URZ, UR8, URZ, 0x33, !UPT ;  /* 0x00000008ff087292 */ /* 0x000fe2000f8e33ff */
[----:B------:R-:W-:Y:S01]  /*38b0*/  LOP3.LUT R4, RZ, UR5, RZ, 0x33, !PT ;  /* 0x00000005ff047c12 */ /* 0x000fe2000f8e33ff */
[----:B------:R-:W-:Y:S02]  /*38c0*/  VOTEU.ANY UR7, UPT, PT ;  /* 0x0000000000077886 */ /* 0x000fe400038e0100 */
[----:B------:R-:W-:Y:S01]  /*38d0*/  UFLO.U32 UR7, UR7 ;  /* 0x00000007000772bd */ /* 0x000fe200080e0000 */
[----:B------:R-:W2:Y:S01]  /*38e0*/  REDUX UR5, R4 ;  /* 0x00000000040573c4 */ /* 0x000ea20000000000 */
[----:B------:R-:W-:-:S06]  /*38f0*/  IMAD.U32 R0, RZ, RZ, UR8 ;  /* 0x00000008ff007e24 */ /* 0x000fcc000f8e00ff */
[----:B------:R4:W-:Y:S01]  /*3900*/  UTCATOMSWS.AND URZ, UR8 ;  /* 0x0000000800ff79e3 */ /* 0x0009e20008000000 */
[----:B------:R-:W3:Y:S01]  /*3910*/  REDUX UR6, R0 ;  /* 0x00000000000673c4 */ /* 0x000ee20000000000 */
[----:B-1----:R-:W-:Y:S01]  /*3920*/  ISETP.EQ.U32.AND P0, PT, R2, UR7, PT ;  /* 0x0000000702007c0c */ /* 0x002fe2000bf02070 */
[----:B--2---:R-:W-:Y:S01]  /*3930*/  IMAD.U32 R2, RZ, RZ, UR5 ;  /* 0x00000005ff027e24 */ /* 0x004fe2000f8e00ff */
[----:B---3--:R-:W-:-:S11]  /*3940*/  MOV R3, UR6 ;  /* 0x0000000600037c02 */ /* 0x008fd60008000f00 */
[----:B------:R4:W-:Y:S04]  /*3950*/  @P0 ATOMS.AND RZ, [UR4+0x14], R3 ;  /* 0x00001403ffff098c */ /* 0x0009e8000a800004 */
[----:B------:R4:W-:Y:S01]  /*3960*/  @P0 ATOMS.AND RZ, [UR4+0x18], R2 ;  /* 0x00001802ffff098c */ /* 0x0009e2000a800004 */
[----:B------:R-:W-:Y:S05]  /*3970*/  BRA `(.L_x_67) ;  /* 0x0000000000147947 */ /* 0x000fea0003800000 */
.L_x_66:
[----:B------:R-:W-:Y:S02]  /*3980*/  MOV R2, 0x39a0 ;  /* 0x000039a000027802 */ /* 0x000fe40000000f00 */
[----:B---3-5:R-:W-:Y:S05]  /*3990*/  CALL.REL.NOINC `($__internal_0_$__cuda_sm10x_tcgen05_guardrail_trap_col_being_dealloced_not_returned_by_alloc) ;  /* 0x0000003000547944 */ /* 0x028fea0003c00000 */
[----:B------:R-:W-:Y:S05]  /*39a0*/  BRA `(.L_x_67) ;  /* 0x0000000000087947 */ /* 0x000fea0003800000 */
.L_x_65:
[----:B------:R-:W-:Y:S02]  /*39b0*/  MOV R2, 0x39d0 ;  /* 0x000039d000027802 */ /* 0x000fe40000000f00 */
[----:B---3-5:R-:W-:Y:S05]  /*39c0*/  CALL.REL.NOINC `($__internal_2_$__cuda_sm10x_tcgen05_guardrail_trap_unallocated_columns_being_dealloced) ;  /* 0x0000003000607944 */ /* 0x028fea0003c00000 */
.L_x_67:
[----:B------:R-:W-:Y:S01]  /*39d0*/  NOP ;  /* 0x0000000000007918 */ /* 0x000fe20000000000 */
[----:B----4-:R-:W-:Y:S05]  /*39e0*/  EXIT ;  /* 0x000000000000794d */ /* 0x010fea0003800000 */
.L_x_49:
[----:B------:R-:W-:-:S09]  /*39f0*/  UISETP.NE.OR UP2, UPT, UR8, 0x3, !UP2 ;  /* 0x000000030800788c */ /* 0x000fd2000d745670 */
[----:B------:R-:W-:Y:S05]  /*3a00*/  BRA.U UP2, `(.L_x_68) ;  /* 0x0000000902c87547 */ /* 0x000fea000b800000 */
[----:B------:R-:W1:Y:S01]  /*3a10*/  LDCU.64 UR6, c[0x0][0x888] ;  /* 0x00011100ff0677ac */ /* 0x000e620008000a00 */
[----:B------:R-:W2:Y:S01]  /*3a20*/  LDC R0, c[0x0][0xb30] ;  /* 0x0002cc00ff007b82 */ /* 0x000ea20000000800 */
[----:B------:R-:W-:Y:S01]  /*3a30*/  IMAD.MOV.U32 R30, RZ, RZ, 0x1 ;  /* 0x00000001ff1e7424 */ /* 0x000fe200078e00ff */
[----:B------:R-:W-:Y:S01]  /*3a40*/  CS2R R28, SRZ ;  /* 0x00000000001c7805 */ /* 0x000fe2000001ff00 */
[----:B------:R-:W4:Y:S01]  /*3a50*/  LDCU.64 UR4, c[0x0][0x890] ;  /* 0x00011200ff0477ac */ /* 0x000f220008000a00 */
[----:B------:R-:W-:Y:S01]  /*3a60*/  IMAD.MOV.U32 R25, RZ, RZ, 0x1000 ;  /* 0x00001000ff197424 */ /* 0x000fe200078e00ff */
[----:B------:R-:W-:-:S03]  /*3a70*/  UMOV UR8, 0x400 ;  /* 0x0000040000087882 */ /* 0x000fc60000000000 */
[----:B------:R-:W3:Y:S01]  /*3a80*/  LDC R19, c[0x0][0x370] ;  /* 0x0000dc00ff137b82 */ /* 0x000ee20000000800 */
[----:B------:R-:W-:-:S07]  /*3a90*/  UPLOP3.LUT UP1, UPT, UPT, UPT, UPT, 0x40, 0x4 ;  /* 0x000000000004789c */ /* 0x000fce0003f2e870 */
[----:B------:R-:W3:Y:S01]  /*3aa0*/  LDC R2, c[0x0][0xb0c] ;  /* 0x0002c300ff027b82 */ /* 0x000ee20000000800 */
[----:B-1----:R-:W-:Y:S02]  /*3ab0*/  UISETP.NE.U32.AND UP2, UPT, UR6, URZ, UPT ;  /* 0x000000ff0600728c */ /* 0x002fe4000bf45070 */
[----:B------:R-:W-:Y:S02]  /*3ac0*/  ULEA UR6, UR37, UR8, 0x18 ;  /* 0x0000000825067291 */ /* 0x000fe4000f8ec0ff */
[----:B------:R-:W-:Y:S02]  /*3ad0*/  UISETP.NE.AND.EX UP2, UPT, UR7, URZ, UPT, UP2 ;  /* 0x000000ff0700728c */ /* 0x000fe4000bf45320 */
[----:B------:R-:W-:Y:S01]  /*3ae0*/  UIADD3 UR7, UPT, UPT, UR6, 0x50, URZ ;  /* 0x0000005006077890 */ /* 0x000fe2000fffe0ff */
[----:B------:R-:W1:Y:S01]  /*3af0*/  LDC R18, c[0x0][0xb20] ;  /* 0x0002c800ff127b82 */ /* 0x000e620000000800 */
[----:B----4-:R-:W-:Y:S01]  /*3b00*/  UISETP.NE.U32.AND UP3, UPT, UR4, URZ, UPT ;  /* 0x000000ff0400728c */ /* 0x010fe2000bf65070 */
[----:B--2---:R-:W-:Y:S01]  /*3b10*/  ISETP.NE.AND P1, PT, R0, 0x1, PT ;  /* 0x000000010000780c */ /* 0x004fe20003f25270 */
[----:B------:R-:W-:-:S02]  /*3b20*/  UPRMT UR37, UR37, 0x654, UR7 ;  /* 0x0000065425257896 */ /* 0x000fc40008000007 */
[----:B------:R-:W-:-:S03]  /*3b30*/  UISETP.NE.AND.EX UP3, UPT, UR5, URZ, UPT, UP3 ;  /* 0x000000ff0500728c */ /* 0x000fc6000bf65330 */
[----:B------:R-:W2:Y:S08]  /*3b40*/  LDC.64 R32, c[0x0][0x348] ;  /* 0x0000d200ff207b82 */ /* 0x000eb00000000a00 */
[----:B------:R-:W4:Y:S08]  /*3b50*/  LDC.64 R16, c[0x0][0xb10] ;  /* 0x0002c400ff107b82 */ /* 0x000f300000000a00 */
[----:B------:R-:W1:Y:S08]  /*3b60*/  LDC.64 R6, c[0x0][0xb18] ;  /* 0x0002c600ff067b82 */ /* 0x000e700000000a00 */
[----:B------:R-:W1:Y:S08]  /*3b70*/  LDC.64 R4, c[0x0][0xb28] ;  /* 0x0002ca00ff047b82 */ /* 0x000e700000000a00 */
[----:B---3--:R-:W1:Y:S02]  /*3b80*/  LDC R24, c[0x0][0x374] ;  /* 0x0000dd00ff187b82 */ /* 0x008e640000000800 */
.L_x_76:
[C---:B------:R-:W-:Y:S02]  /*3b90*/  LEA R0, R29.reuse, UR6, 0x3 ;  /* 0x000000061d007c11 */ /* 0x040fe4000f8e18ff */
[----:B------:R-:W-:Y:S02]  /*3ba0*/  SHF.L.U32 R3, R28, 0x1f, RZ ;  /* 0x0000001f1c037819 */ /* 0x000fe400000006ff */
[----:B------:R-:W-:Y:S02]  /*3bb0*/  LEA R20, R29, UR6, 0x4 ;  /* 0x000000061d147c11 */ /* 0x000fe4000f8e20ff */
[----:B---3--:R-:W3:Y:S02]  /*3bc0*/  SYNCS.PHASECHK.TRANS64.TRYWAIT P0, [R0+URZ+0x70], R3 ;  /* 0x00007003000075a7 */ /* 0x008ee400080011ff */
[----:B---3--:R-:W-:Y:S05]  /*3bd0*/  @!P0 BRA `(.L_x_69) ;  /* 0x0000002c00408947 */ /* 0x008fea0003800000 */
.L_x_125:
[----:B------:R-:W-:Y:S01]  /*3be0*/  ISETP.GE.AND P0, PT, R40, 0x1, PT ;  /* 0x000000012800780c */ /* 0x000fe20003f06270 */
[----:B------:R-:W1:Y:S01]  /*3bf0*/  LDS.128 R20, [R20+0x100] ;  /* 0x0001000014147984 */ /* 0x000e620000000c00 */
[----:B------:R-:W-:Y:S01]  /*3c00*/  ISETP.NE.U32.AND P4, PT, RZ, UR4, PT ;  /* 0x00000004ff007c0c */ /* 0x000fe2000bf85070 */
[----:B---3--:R-:W-:Y:S01]  /*3c10*/  VIADD R0, R0, 0x80 ;  /* 0x0000008000007836 */ /* 0x008fe20000000000 */
[----:B------:R-:W-:Y:S02]  /*3c20*/  SHF.L.U32 R26, R30, 0x1f, RZ ;  /* 0x0000001f1e1a7819 */ /* 0x000fe400000006ff */
[----:B------:R-:W-:Y:S02]  /*3c30*/  ISETP.NE.AND.EX P4, PT, RZ, UR5, PT, P4 ;  /* 0x00000005ff007c0c */ /* 0x000fe4000bf85340 */
[----:B------:R-:W-:Y:S01]  /*3c40*/  PRMT R0, RZ, 0x654, R0 ;  /* 0x00000654ff007816 */ /* 0x000fe20000000000 */
[----:B------:R-:W-:Y:S01]  /*3c50*/  @!PT LDS RZ, [RZ] ;  /* 0x00000000fffff984 */ /* 0x000fe20000000800 */
[----:B------:R-:W-:Y:S01]  /*3c60*/  @!PT LDS RZ, [RZ] ;  /* 0x00000000fffff984 */ /* 0x000fe20000000800 */
[----:B------:R-:W-:Y:S01]  /*3c70*/  @!PT LDS RZ, [RZ] ;  /* 0x00000000fffff984 */ /* 0x000fe20000000800 */
[----:B------:R-:W-:Y:S01]  /*3c80*/  @!PT LDS RZ, [RZ] ;  /* 0x00000000fffff984 */ /* 0x000fe20000000800 */
[----:B------:R3:W-:Y:S06]  /*3c90*/  MEMBAR.ALL.CTA ;  /* 0x0000000000007992 */ /* 0x0007ec0000008000 */
[----:B---3--:R-:W3:Y:S02]  /*3ca0*/  FENCE.VIEW.ASYNC.S ;  /* 0x00000000000073c6 */ /* 0x008ee40000000000 */
[----:B---3--:R3:W-:Y:S01]  /*3cb0*/  SYNCS.ARRIVE.TRANS64.RED.A1T0 RZ, [R0+URZ], RZ ;  /* 0x000000ff00ff79a7 */ /* 0x0087e200081004ff */
[----:B-1----:R-:W-:Y:S11]  /*3cc0*/  LOP3.LUT P3, RZ, R22, 0x1, RZ, 0xc0, !PT ;  /* 0x0000000116ff7812 */ /* 0x002ff6000786c0ff */
[----:B------:R-:W-:Y:S02]  /*3cd0*/  @!UPT UIADD3 URZ, UPT, UPT, URZ, URZ, URZ ;  /* 0x000000fffffff290 */ /* 0x000fe4000fffe0ff */
[----:B------:R-:W-:Y:S02]  /*3ce0*/  @P3 MOV R13, R20 ;  /* 0x00000014000d3202 */ /* 0x000fe40000000f00 */
[----:B------:R-:W-:Y:S01]  /*3cf0*/  @P3 LOP3.LUT R8, R21, 0xffff, RZ, 0xc0, !PT ;  /* 0x0000ffff15083812 */ /* 0x000fe200078ec0ff */
[----:B---3--:R-:W-:Y:S06]  /*3d00*/  @!P0 BRA `(.L_x_70) ;  /* 0x0000000000a48947 */ /* 0x008fec0003800000 */
[----:B------:R-:W-:Y:S01]  /*3d10*/  IMAD.HI.U32 R31, R24, R7, RZ ;  /* 0x00000007181f7227 */ /* 0x000fe200078e00ff */
[----:B------:R-:W-:Y:S02]  /*3d20*/  ISETP.NE.AND P0, PT, R6, 0x1, PT ;  /* 0x000000010600780c */ /* 0x000fe40003f05270 */
[----:B------:R-:W-:Y:S01]  /*3d30*/  ISETP.NE.AND P2, PT, R40, 0x1, PT ;  /* 0x000000012800780c */ /* 0x000fe20003f45270 */
[----:B----4-:R-:W-:Y:S01]  /*3d40*/  IMAD.HI.U32 R34, R19, R16, RZ ;  /* 0x0000001013227227 */ /* 0x010fe200078e00ff */
[----:B------:R-:W-:Y:S02]  /*3d50*/  SHF.R.U32.HI R31, RZ, R18, R31 ;  /* 0x00000012ff1f7219 */ /* 0x000fe4000001161f */
[----:B------:R-:W-:Y:S01]  /*3d60*/  ISETP.NE.AND P5, PT, R2, 0x1, PT ;  /* 0x000000010200780c */ /* 0x000fe20003fa5270 */
[----:B------:R-:W-:Y:S01]  /*3d70*/  IMAD.HI.U32 R36, R13, R16, RZ ;  /* 0x000000100d247227 */ /* 0x000fe200078e00ff */
[----:B------:R-:W-:Y:S02]  /*3d80*/  SHF.R.U32.HI R34, RZ, R17, R34 ;  /* 0x00000011ff227219 */ /* 0x000fe40000011622 */
[----:B------:R-:W-:Y:S01]  /*3d90*/  SEL R3, R24, R31, !P0 ;  /* 0x0000001f18037207 */ /* 0x000fe20004000000 */
[C---:B------:R-:W-:Y:S01]  /*3da0*/  IMAD.HI.U32 R31, R8.reuse, R7, RZ ;  /* 0x00000007081f7227 */ /* 0x040fe200078e00ff */
[----:B------:R-:W-:Y:S02]  /*3db0*/  SEL R11, R19, R34, !P5 ;  /* 0x00000022130b7207 */ /* 0x000fe40006800000 */
[----:B------:R-:W-:Y:S01]  /*3dc0*/  SHF.R.U32.HI R36, RZ, R17, R36 ;  /* 0x00000011ff247219 */ /* 0x000fe20000011624 */
[----:B------:R-:W-:Y:S01]  /*3dd0*/  IMAD.HI.U32 R38, R3, R4, RZ ;  /* 0x0000000403267227 */ /* 0x000fe200078e00ff */
[----:B------:R-:W-:Y:S03]  /*3de0*/  SHF.R.U32.HI R31, RZ, R18, R31 ;  /* 0x00000012ff1f7219 */ /* 0x000fe6000001161f */
[----:B------:R-:W-:Y:S01]  /*3df0*/  IMAD.HI.U32 R34, R11, R4, RZ ;  /* 0x000000040b227227 */ /* 0x000fe200078e00ff */
[----:B------:R-:W-:Y:S02]  /*3e00*/  @P2 SHF.R.U32.HI R3, RZ, R5, R38 ;  /* 0x00000005ff032219 */ /* 0x000fe40000011626 */
[----:B------:R-:W-:Y:S02]  /*3e10*/  SEL R9, R8, R31, !P0 ;  /* 0x0000001f08097207 */ /* 0x000fe40004000000 */
[----:B------:R-:W-:Y:S01]  /*3e20*/  @P2 SHF.R.U32.HI R11, RZ, R5, R34 ;  /* 0x00000005ff0b2219 */ /* 0x000fe20000011622 */
[C---:B------:R-:W-:Y:S01]  /*3e30*/  IMAD R10, R40.reuse, R3, RZ ;  /* 0x00000003280a7224 */ /* 0x040fe200078e02ff */
[----:B------:R-:W-:Y:S01]  /*3e40*/  SEL R3, R13, R36, !P5 ;  /* 0x000000240d037207 */ /* 0x000fe20006800000 */
[C---:B------:R-:W-:Y:S03]  /*3e50*/  IMAD.HI.U32 R14, R9.reuse, R4, RZ ;  /* 0x00000004090e7227 */ /* 0x040fe600078e00ff */
[----:B------:R-:W-:Y:S01]  /*3e60*/  ISETP.GE.AND P0, PT, R9, R10, PT ;  /* 0x0000000a0900720c */ /* 0x000fe20003f06270 */
[C---:B------:R-:W-:Y:S01]  /*3e70*/  IMAD R12, R40.reuse, R11, RZ ;  /* 0x0000000b280c7224 */ /* 0x040fe200078e02ff */
[-C--:B------:R-:W-:Y:S04]  /*3e80*/  SHF.R.U32.HI R14, RZ, R5.reuse, R14 ;  /* 0x00000005ff0e7219 */ /* 0x080fe8000001160e */
[----:B------:R-:W-:Y:S02]  /*3e90*/  ISETP.GE.OR P0, PT, R3, R12, P0 ;  /* 0x0000000c0300720c */ /* 0x000fe40000706670 */
[----:B------:R-:W-:Y:S05]  /*3ea0*/  SEL R15, R9, R14, !P2 ;  /* 0x0000000e090f7207 */ /* 0x000fea0005000000 */
[----:B------:R-:W-:Y:S04]  /*3eb0*/  IMAD.MOV R14, RZ, RZ, -R15 ;  /* 0x000000ffff0e7224 */ /* 0x000fe800078e0a0f */
[----:B------:R-:W-:Y:S02]  /*3ec0*/  IMAD R14, R40, R14, R9 ;  /* 0x0000000e280e7224 */ /* 0x000fe400078e0209 */
[C---:B------:R-:W-:Y:S05]  /*3ed0*/  @!P0 IMAD.HI.U32 R10, R3.reuse, R4, RZ ;  /* 0x00000004030a8227 */ /* 0x040fea00078e00ff */
[----:B------:R-:W-:Y:S04]  /*3ee0*/  @!P0 SHF.R.U32.HI R10, RZ, R5, R10 ;  /* 0x00000005ff0a8219 */ /* 0x000fe8000001160a */
[----:B------:R-:W-:Y:S01]  /*3ef0*/  @!P0 SEL R0, R3, R10, !P2 ;  /* 0x0000000a03008207 */ /* 0x000fe20005000000 */
[----:B------:R-:W-:Y:S03]  /*3f00*/  IMAD.MOV R10, RZ, RZ, -R3 ;  /* 0x000000ffff0a7224 */ /* 0x000fe600078e0a03 */
[----:B------:R-:W-:Y:S01]  /*3f10*/  @!P0 IADD3 R15, PT, PT, R15, -R0, RZ ;  /* 0x800000000f0f8210 */ /* 0x000fe20007ffe0ff */
[----:B------:R-:W-:Y:S01]  /*3f20*/  @!P0 IMAD R0, R11, R14, R0 ;  /* 0x0000000e0b008224 */ /* 0x000fe200078e0200 */
[----:B------:R-:W-:Y:S01]  /*3f30*/  IADD3 R11, PT, PT, -R9, RZ, RZ ;  /* 0x000000ff090b7210 */ /* 0x000fe20007ffe1ff */
[----:B------:R-:W-:Y:S02]  /*3f40*/  IMAD R13, R2, R10, R13 ;  /* 0x0000000a020d7224 */ /* 0x000fe400078e020d */
[----:B------:R-:W-:Y:S02]  /*3f50*/  @!P0 IMAD R9, R15, R40, R3 ;  /* 0x000000280f098224 */ /* 0x000fe400078e0203 */
[----:B------:R-:W-:Y:S02]  /*3f60*/  @!P0 IMAD.MOV.U32 R3, RZ, RZ, R0 ;  /* 0x000000ffff038224 */ /* 0x000fe400078e0000 */
[----:B------:R-:W-:Y:S02]  /*3f70*/  IMAD R8, R6, R11, R8 ;  /* 0x0000000b06087224 */ /* 0x000fe400078e0208 */
[----:B------:R-:W-:Y:S02]  /*3f80*/  IMAD R13, R3, R2, R13 ;  /* 0x00000002030d7224 */ /* 0x000fe400078e020d */
[----:B------:R-:W-:Y:S02]  /*3f90*/  IMAD R8, R9, R6, R8 ;  /* 0x0000000609087224 */ /* 0x000fe400078e0208 */
.L_x_70:
[----:B------:R-:W-:Y:S05]  /*3fa0*/  BRA.U UP1, `(.L_x_71) ;  /* 0x0000000101107547 */ /* 0x000fea000b800000 */
[----:B------:R-:W-:Y:S04]  /*3fb0*/  MOV R0, UR13 ;  /* 0x0000000d00007c02 */ /* 0x000fe80008000f00 */
[----:B------:R-:W-:Y:S04]  /*3fc0*/  SHF.L.U32 R3, R0, 0x1f, RZ ;  /* 0x0000001f00037819 */ /* 0x000fe800000006ff */
[----:B------:R-:W1:Y:S02]  /*3fd0*/  SYNCS.PHASECHK.TRANS64.TRYWAIT P0, [UR6+0x68], R3 ;  /* 0x00006803ff0075a7 */ /* 0x000e640008001106 */
[----:B-1----:R-:W-:Y:S05]  /*3fe0*/  @!P0 BRA `(.L_x_72) ;  /* 0x0000002800508947 */ /* 0x002fea0003800000 */
.L_x_71:
[----:B------:R-:W-:Y:S05]  /*3ff0*/  BRA.U !UP3, `(.L_x_73) ;  /* 0x000000010b347547 */ /* 0x000fea000b800000 */
[----:B------:R-:W-:Y:S01]  /*4000*/  UPLOP3.LUT UP0, UPT, UPT, UPT, UP2, 0x80, 0x8 ;  /* 0x000000000008789c */ /* 0x000fe20003f0f020 */
[----:B-1----:R-:W-:Y:S02]  /*4010*/  HFMA2 R0, -RZ, RZ, 0, 5.9604644775390625e-08 ;  /* 0x00000001ff007431 */ /* 0x002fe400000001ff */
[----:B------:R-:W-:Y:S03]  /*4020*/  IMAD.MOV.U32 R96, RZ, RZ, 0x1 ;  /* 0x00000001ff607424 */ /* 0x000fe600078e00ff */
[----:B------:R-:W-:Y:S05]  /*4030*/  PLOP3.LUT P0, PT, PT, PT, UP0, 0x80, 0x8 ;  /* 0x000000000008781c */ /* 0x000fea0003f0f008 */
[----:B------:R-:W1:Y:S01]  /*4040*/  @UP0 LDCU.64 UR8, c[0x0][0x888] ;  /* 0x00011100ff0807ac */ /* 0x000e620008000a00 */
[----:B------:R-:W-:Y:S07]  /*4050*/  @UP0 UIMAD UR7, UR36, UR4, URZ ;  /* 0x00000004240702a4 */ /* 0x000fee000f8e02ff */
[----:B------:R-:W-:Y:S01]  /*4060*/  @!P0 PRMT R96, R0, 0x7610, R96 ;  /* 0x0000761000608816 */ /* 0x000fe20000000060 */
[----:B-1----:R-:W-:Y:S03]  /*4070*/  @UP0 UIMAD.WIDE UR8, UR7, 0x4, UR8 ;  /* 0x00000004070808a5 */ /* 0x002fe6000f8e0208 */
[----:B------:R-:W1:Y:S03]  /*4080*/  @!UP0 LDCU UR7, c[0x0][0x880] ;  /* 0x00011000ff0787ac */ /* 0x000e660008000800 */
[----:B------:R-:W-:Y:S01]  /*4090*/  IMAD.U32 R10, RZ, RZ, UR8 ;  /* 0x00000008ff0a7e24 */ /* 0x000fe2000f8e00ff */
[----:B------:R-:W-:Y:S05]  /*40a0*/  MOV R11, UR9 ;  /* 0x00000009000b7c02 */ /* 0x000fea0008000f00 */
[----:B-----5:R3:W5:Y:S02]  /*40b0*/  @P0 LDG.E R49, desc[UR40][R10.64] ;  /* 0x000000280a310981 */ /* 0x020764000c1e1900 */
[----:B-1-3--:R-:W-:Y:S07]  /*40c0*/  @!P0 IMAD.U32 R49, RZ, RZ, UR7 ;  /* 0x00000007ff318e24 */ /* 0x00afee000f8e00ff */
.L_x_73:
[----:B-----5:R-:W-:Y:S01]  /*40d0*/  @!P4 FSETP.EQ.AND P5, PT, R49, RZ, PT ;  /* 0x000000ff3100c20b */ /* 0x020fe20003fa2000 */
[----:B------:R-:W-:Y:S01]  /*40e0*/  @!UPT UIADD3 URZ, UPT, UPT, URZ, URZ, URZ ;  /* 0x000000fffffff290 */ /* 0x000fe2000fffe0ff */
[----:B------:R-:W-:Y:S11]  /*40f0*/  @!P4 BRA `(.L_x_74) ;  /* 0x000000000014c947 */ /* 0x000ff60003800000 */
[----:B------:R-:W-:Y:S02]  /*4100*/  LOP3.LUT P0, RZ, R96, 0xff, RZ, 0xc0, !PT ;  /* 0x000000ff60ff7812 */ /* 0x000fe4000780c0ff */
[----:B------:R-:W-:Y:S04]  /*4110*/  PLOP3.LUT P5, PT, PT, PT, UP0, 0x80, 0x8 ;  /* 0x000000000008781c */ /* 0x000fe80003faf008 */
[----:B------:R-:W-:Y:S07]  /*4120*/  PLOP3.LUT P5, PT, P5, PT, PT, 0x8, 0x80 ;  /* 0x000000000080781c */ /* 0x000fee0002fae170 */
[----:B------:R-:W-:Y:S11]  /*4130*/  @P0 FSETP.EQ.AND P5, PT, R49, RZ, PT ;  /* 0x000000ff3100020b */ /* 0x000ff60003fa2000 */
[----:B------:R-:W-:Y:S02]  /*4140*/  @!UPT UIADD3 URZ, UPT, UPT, URZ, URZ, URZ ;  /* 0x000000fffffff290 */ /* 0x000fe4000fffe0ff */
.L_x_74:
[----:B------:R-:W3:Y:S01]  /*4150*/  SYNCS.PHASECHK.TRANS64.TRYWAIT P4, [UR6+0x58], R26 ;  /* 0x0000581aff0075a7 */ /* 0x000ee20008081106 */
[----:B------:R-:W-:Y:S01]  /*4160*/  @P3 SHF.R.U32.HI R27, RZ, 0x10, R21 ;  /* 0x00000010ff1b3819 */ /* 0x000fe20000011615 */
[----:B------:R-:W-:Y:S01]  /*4170*/  VIADD R29, R29, 0x1 ;  /* 0x000000011d1d7836 */ /* 0x000fe20000000000 */
[----:B------:R-:W5:Y:S08]  /*4180*/  LDC.64 R14, c[0x0][0xb10] ;  /* 0x0002c400ff0e7b82 */ /* 0x000f700000000a00 */
[----:B------:R-:W2:Y:S08]  /*4190*/  LDC.64 R10, c[0x0][0xb18] ;  /* 0x0002c600ff0a7b82 */ /* 0x000eb00000000a00 */
[----:B-1----:R-:W1:Y:S08]  /*41a0*/  @!P1 LDC R0, c[0x0][0xb20] ;  /* 0x0002c800ff009b82 */ /* 0x002e700000000800 */
[----:B------:R-:W4:Y:S01]  /*41b0*/  @!P1 LDC R3, c[0x0][0xb0c] ;  /* 0x0002c300ff039b82 */ /* 0x000f220000000800 */
[----:B-----5:R-:W-:Y:S05]  /*41c0*/  @!P1 IMAD.HI.U32 R14, R13, R14, RZ ;  /* 0x0000000e0d0e9227 */ /* 0x020fea00078e00ff */
[----:B------:R-:W-:Y:S01]  /*41d0*/  @!P1 SHF.R.U32.HI R14, RZ, R15, R14 ;  /* 0x0000000fff0e9219 */ /* 0x000fe2000001160e */
[----:B--2---:R-:W-:Y:S01]  /*41e0*/  @!P1 IMAD.HI.U32 R11, R8, R11, RZ ;  /* 0x0000000b080b9227 */ /* 0x004fe200078e00ff */
[----:B------:R-:W-:Y:S04]  /*41f0*/  @!P1 ISETP.NE.AND P0, PT, R10, 0x1, PT ;  /* 0x000000010a00980c */ /* 0x000fe80003f05270 */
[----:B-1----:R-:W-:Y:S02]  /*4200*/  @!P1 SHF.R.U32.HI R9, RZ, R0, R11 ;  /* 0x00000000ff099219 */ /* 0x002fe4000001160b */
[----:B----4-:R-:W-:Y:S02]  /*4210*/  @!P1 ISETP.NE.AND P2, PT, R3, 0x1, PT ;  /* 0x000000010300980c */ /* 0x010fe40003f45270 */
[----:B------:R-:W-:Y:S02]  /*4220*/  @!P1 SEL R9, R8, R9, !P0 ;  /* 0x0000000908099207 */ /* 0x000fe40004000000 */
[----:B------:R-:W-:Y:S02]  /*4230*/  ELECT P0, URZ, PT ;  /* 0x0000000000ff782f */ /* 0x000fe40003800000 */
[----:B------:R-:W-:Y:S05]  /*4240*/  @!P1 SEL R14, R13, R14, !P2 ;  /* 0x0000000e0d0e9207 */ /* 0x000fea0005000000 */
[----:B------:R-:W-:Y:S02]  /*4250*/  @!P1 IMAD.IADD R0, R9, 0x1, -R14 ;  /* 0x0000000109009824 */ /* 0x000fe400078e0a0e */
[----:B------:R-:W-:Y:S02]  /*4260*/  @!P1 IMAD.IADD R9, R14, 0x1, -R9 ;  /* 0x000000010e099824 */ /* 0x000fe400078e0a09 */
[----:B------:R-:W-:Y:S02]  /*4270*/  @!P1 IMAD R13, R0, R3, R13 ;  /* 0x00000003000d9224 */ /* 0x000fe400078e020d */
[----:B------:R-:W-:Y:S01]  /*4280*/  @!P1 IMAD R8, R9, R10, R8 ;  /* 0x0000000a09089224 */ /* 0x000fe200078e0208 */
[----:B---3--:R-:W-:Y:S06]  /*4290*/  @!P4 BRA `(.L_x_75) ;  /* 0x0000002400bcc947 */ /* 0x008fec0003800000 */
.L_x_128:
[----:B------:R-:W-:Y:S01]  /*42a0*/  PLOP3.LUT P5, PT, P5, P0, PT, 0xf2, 0x2f ;  /* 0x00000000002f781c */ /* 0x000fe20002fa1e72 */
[----:B------:R-:W-:Y:S01]  /*42b0*/  UMOV UR14, 0x0 ;  /* 0x00000000000e7882 */ /* 0x000fe20000000000 */
[----:B------:R-:W-:Y:S01]  /*42c0*/  LOP3.LUT R30, R30, 0x1, RZ, 0x3c, !PT ;  /* 0x000000011e1e7812 */ /* 0x000fe200078e3cff */
[----:B------:R-:W-:Y:S01]  /*42d0*/  UMOV UR15, 0x10000000 ;  /* 0x10000000000f7882 */ /* 0x000fe20000000000 */
[----:B------:R-:W-:Y:S01]  /*42e0*/  UMOV UR12, UR36 ;  /* 0x00000024000c7c82 */ /* 0x000fe20008000000 */
[----:B------:R-:W-:Y:S08]  /*42f0*/  @P3 R2UR UR36, R27 ;  /* 0x000000001b2432ca */ /* 0x000ff000000e0000 */
[----:B-1----:R-:W-:Y:S01]  /*4300*/  @!P5 IADD3 R3, P0, PT, R32, 0x580, RZ ;  /* 0x000005802003d810 */ /* 0x002fe20007f1e0ff */
[----:B------:R-:W-:Y:S01]  /*4310*/  @!P5 IMAD.SHL.U32 R91, R91, 0x40, RZ ;  /* 0x000000405b5bd824 */ /* 0x000fe200078e00ff */
[----:B------:R-:W-:Y:S01]  /*4320*/  VOTEU.ALL UP1, P5 ;  /* 0x0000000000ff7886 */ /* 0x000fe20002820000 */
[----:B------:R-:W-:Y:S01]  /*4330*/  @!P5 IMAD.SHL.U32 R97, R97, 0x40, RZ ;  /* 0x000000406161d824 */ /* 0x000fe200078e00ff */
[----:B------:R-:W-:Y:S01]  /*4340*/  @!P5 R2UR UR8, R3 ;  /* 0x000000000308d2ca */ /* 0x000fe200000e0000 */
[----:B------:R-:W-:Y:S01]  /*4350*/  @!P5 IMAD.X R0, RZ, RZ, R33, P0 ;  /* 0x000000ffff00d224 */ /* 0x000fe200000e0621 */
[----:B------:R-:W-:Y:S01]  /*4360*/  @!P5 R2UR UR10, R91 ;  /* 0x000000005b0ad2ca */ /* 0x000fe200000e0000 */
[----:B------:R-:W-:Y:S01]  /*4370*/  @!UP1 UIADD3 UR9, UPT, UPT, UR6, 0x50, URZ ;  /* 0x0000005006099890 */ /* 0x000fe2000fffe0ff */
[----:B------:R-:W-:Y:S01]  /*4380*/  @!P5 R2UR UR11, R97 ;  /* 0x00000000610bd2ca */ /* 0x000fe200000e0000 */
[----:B------:R-:W-:Y:S01]  /*4390*/  IMAD.IADD R91, R8, 0x1, R79 ;  /* 0x00000001085b7824 */ /* 0x000fe200078e024f */
[----:B------:R-:W-:Y:S01]  /*43a0*/  @!P5 R2UR UR7, R0 ;  /* 0x000000000007d2ca */ /* 0x000fe200000e0000 */
[----:B------:R-:W-:Y:S01]  /*43b0*/  IMAD.IADD R97, R13, 0x1, R90 ;  /* 0x000000010d617824 */ /* 0x000fe200078e025a */
[C---:B------:R-:W-:Y:S04]  /*43c0*/  ISETP.NE.AND P0, PT, R29.reuse, 0x2, PT ;  /* 0x000000021d00780c */ /* 0x040fe80003f05270 */
[----:B------:R-:W-:Y:S01]  /*43d0*/  SEL R3, RZ, 0x1, P0 ;  /* 0x00000001ff037807 */ /* 0x000fe20000000000 */
[----:B------:R-:W-:Y:S01]  /*43e0*/  IMAD.U32 R10, RZ, RZ, UR8 ;  /* 0x00000008ff0a7e24 */ /* 0x000fe2000f8e00ff */
[----:B------:R-:W-:Y:S01]  /*43f0*/  @!UP1 UIADD3 UR8, UPT, UPT, UR6, 0x200, URZ ;  /* 0x0000020006089890 */ /* 0x000fe2000fffe0ff */
[----:B------:R-:W-:Y:S01]  /*4400*/  SEL R29, R29, RZ, P0 ;  /* 0x000000ff1d1d7207 */ /* 0x000fe20000000000 */
[----:B------:R-:W-:Y:S01]  /*4410*/  VOTEU.ALL UP1, P5 ;  /* 0x0000000000ff7886 */ /* 0x000fe20002820000 */
[----:B------:R-:W-:Y:S02]  /*4420*/  LOP3.LUT R28, R28, R3, RZ, 0x3c, !PT ;  /* 0x000000031c1c7212 */ /* 0x000fe400078e3cff */
[----:B------:R-:W-:Y:S01]  /*4430*/  IMAD.U32 R11, RZ, RZ, UR7 ;  /* 0x00000007ff0b7e24 */ /* 0x000fe2000f8e00ff */
[----:B------:R-:W-:Y:S04]  /*4440*/  @!P5 R2UR UR16, R10 ;  /* 0x000000000a10d2ca */ /* 0x000fe800000e0000 */
[----:B------:R-:W-:Y:S11]  /*4450*/  @!P5 R2UR UR17, R11 ;  /* 0x000000000b11d2ca */ /* 0x000ff600000e0000 */
[----:B------:R-:W-:Y:S02]  /*4460*/  @!UPT UIADD3 URZ, UPT, UPT, URZ, URZ, URZ ;  /* 0x000000fffffff290 */ /* 0x000fe4000fffe0ff */
[----:B------:R3:W-:Y:S01]  /*4470*/  @!UP1 UTMALDG.3D [UR8], [UR16], desc[UR14] ;  /* 0x00000e08100095b4 */ /* 0x0007e20008011000 */
[----:B------:R3:W-:Y:S01]  /*4480*/  @!P5 SYNCS.ARRIVE.TRANS64.RED.A0TR RZ, [UR6+0x50], R25 ;  /* 0x00005019ffffd9a7 */ /* 0x0007e20008300406 */
[----:B------:R-:W-:Y:S01]  /*4490*/  UPLOP3.LUT UP1, UPT, UPT, UPT, UPT, 0x80, 0x8 ;  /* 0x000000000008789c */ /* 0x000fe20003f2f070 */
[----:B------:R-:W-:Y:S01]  /*44a0*/  SYNCS.ARRIVE.TRANS64.RED.A1T0 RZ, [UR37], RZ ;  /* 0x000000ffffff79a7 */ /* 0x000fe20008100425 */
[----:B------:R-:W-:Y:S09]  /*44b0*/  @P3 BRA `(.L_x_76) ;  /* 0xfffffff400b43947 */ /* 0x000ff2000383ffff */
[----:B------:R-:W-:Y:S07]  /*44c0*/  MOV R0, UR6 ;  /* 0x0000000600007c02 */ /* 0x000fee0008000f00 */
.L_x_77:
[----:B-1----:R-:W-:-:S04]  /*44d0*/  SHF.L.U32 R3, R30, 0x1f, RZ ;  /* 0x0000001f1e037819 */ /* 0x002fc800000006ff */
[----:B------:R1:W2:Y:S03]  /*44e0*/  SYNCS.PHASECHK.TRANS64.TRYWAIT P0, [R0+URZ+0x58], R3 ;  /* 0x00005803000075a7 */ /* 0x0002a600080011ff */
[----:B--2---:R-:W-:Y:S05]  /*44f0*/  @!P0 NANOSLEEP.SYNCS 0x989680 ;  /* 0x009896800000895d */ /* 0x004fea0003900000 */
[----:B------:R-:W2:Y:S02]  /*4500*/  @!P0 SYNCS.PHASECHK.TRANS64 P0, [R0+URZ+0x58], R3 ;  /* 0x00005803000085a7 */ /* 0x000ea400080010ff */
[----:B--23--:R-:W-:Y:S05]  /*4510*/  @P0 EXIT ;  /* 0x000000000000094d */ /* 0x00cfea0003800000 */
[----:B------:R-:W-:Y:S05]  /*4520*/  BRA `(.L_x_77) ;  /* 0xfffffffc00e87947 */ /* 0x000fea000383ffff */
.L_x_68:
[----:B------:R-:W-:-:S06]  /*4530*/  UISETP.GE.AND UP1, UPT, UR8, 0x4, UPT ;  /* 0x000000040800788c */ /* 0x000fcc000bf26270 */
[----:B------:R-:W-:-:S13]  /*4540*/  PLOP3.LUT P0, PT, PT, PT, UP1, 0x80, 0x8 ;  /* 0x000000000008781c */ /* 0x000fda0003f0f018 */
[----:B------:R-:W-:Y:S05]  /*4550*/  @!P0 EXIT ;  /* 0x000000000000894d */ /* 0x000fea0003800000 */
[----:B------:R-:W-:Y:S01]  /*4560*/  BAR.SYNC.DEFER_BLOCKING 0x6, 0xa0 ;  /* 0x0182800000007b1d */ /* 0x000fe20000010000 */
[C---:B------:R-:W-:Y:S02]  /*4570*/  IMAD.SHL.U32 R5, R101.reuse, 0x40, RZ ;  /* 0x0000004065057824 */ /* 0x040fe400078e00ff */
[----:B------:R-:W-:Y:S02]  /*4580*/  HFMA2 R111, -RZ, RZ, 0, 0 ;  /* 0x00000000ff6f7431 */ /* 0x000fe400000001ff */
[C---:B------:R-:W-:Y:S01]  /*4590*/  IMAD.SHL.U32 R0, R101.reuse, 0x20, RZ ;  /* 0x0000002065007824 */ /* 0x040fe200078e00ff */
[----:B------:R-:W-:Y:S01]  /*45a0*/  CS2R R106, SRZ ;  /* 0x00000000006a7805 */ /* 0x000fe2000001ff00 */
[----:B------:R-:W-:Y:S01]  /*45b0*/  IMAD.SHL.U32 R2, R101, 0x2, RZ ;  /* 0x0000000265027824 */ /* 0x000fe200078e00ff */
[----:B------:R-:W-:Y:S01]  /*45c0*/  UMOV UR43, 0x400 ;  /* 0x00000400002b7882 */ /* 0x000fe20000000000 */
[----:B------:R-:W1:Y:S01]  /*45d0*/  LDC R99, c[0x0][0x370] ;  /* 0x0000dc00ff637b82 */ /* 0x000e620000000800 */
[----:B------:R-:W-:Y:S01]  /*45e0*/  ULEA UR43, UR37, UR43, 0x18 ;  /* 0x0000002b252b7291 */ /* 0x000fe2000f8ec0ff */
[----:B------:R-:W-:Y:S01]  /*45f0*/  LOP3.LUT R7, R5, 0x180, RZ, 0xc0, !PT ;  /* 0x0000018005077812 */ /* 0x000fe200078ec0ff */
[C---:B------:R-:W-:Y:S01]  /*4600*/  IMAD.SHL.U32 R103, R101.reuse, 0x8, RZ ;  /* 0x0000000865677824 */ /* 0x040fe200078e00ff */
[----:B------:R-:W-:Y:S01]  /*4610*/  LOP3.LUT R0, R0, 0xc00, RZ, 0xc0, !PT ;  /* 0x00000c0000007812 */ /* 0x000fe200078ec0ff */
[----:B------:R-:W-:Y:S01]  /*4620*/  IMAD.U32 R46, R101, 0x10000, RZ ;  /* 0x00010000652e7824 */ /* 0x000fe200078e00ff */
[----:B------:R-:W-:Y:S01]  /*4630*/  LOP3.LUT R2, R7, 0x20, R2, 0xf8, !PT ;  /* 0x0000002007027812 */ /* 0x000fe200078ef802 */
[----:B------:R-:W-:Y:S01]  /*4640*/  UIADD3 UR4, UPT, UPT, UR43, 0x1200, URZ ;  /* 0x000012002b047890 */ /* 0x000fe2000fffe0ff */
[----:B------:R-:W2:Y:S01]  /*4650*/  LDC R42, c[0x0][0xb0c] ;  /* 0x0002c300ff2a7b82 */ /* 0x000ea20000000800 */
[----:B------:R-:W-:Y:S01]  /*4660*/  LOP3.LUT R0, R0, 0x40, R5, 0xf8, !PT ;  /* 0x0000004000007812 */ /* 0x000fe200078ef805 */
[----:B------:R-:W-:Y:S01]  /*4670*/  IMAD.MOV.U32 R44, RZ, RZ, RZ ;  /* 0x000000ffff2c7224 */ /* 0x000fe200078e00ff */
[----:B------:R-:W-:Y:S01]  /*4680*/  LOP3.LUT R103, R2, 0x30, R103, 0x78, !PT ;  /* 0x0000003002677812 */ /* 0x000fe200078e7867 */
[----:B------:R-:W-:Y:S01]  /*4690*/  IMAD.MOV.U32 R108, RZ, RZ, RZ ;  /* 0x000000ffff6c7224 */ /* 0x000fe200078e00ff */
[----:B------:R-:W-:Y:S01]  /*46a0*/  LOP3.LUT R0, R0, 0x200, R5, 0xf8, !PT ;  /* 0x0000020000007812 */ /* 0x000fe200078ef805 */
[----:B------:R-:W-:Y:S01]  /*46b0*/  IMAD.SHL.U32 R5, R101, 0x10, RZ ;  /* 0x0000001065057824 */ /* 0x000fe200078e00ff */
[----:B------:R-:W-:Y:S01]  /*46c0*/  LOP3.LUT R46, R46, 0x600000, RZ, 0xc0, !PT ;  /* 0x006000002e2e7812 */ /* 0x000fe200078ec0ff */
[----:B------:R-:W4:Y:S01]  /*46d0*/  LDC R98, c[0x0][0xb20] ;  /* 0x0002c800ff627b82 */ /* 0x000f220000000800 */
[----:B------:R-:W3:Y:S01]  /*46e0*/  LDS R3, [UR43+0x120] ;  /* 0x0001202bff037984 */ /* 0x000ee20008000800 */
[----:B------:R-:W-:Y:S01]  /*46f0*/  LOP3.LUT R103, R0, R103, RZ, 0xfc, !PT ;  /* 0x0000006700677212 */ /* 0x000fe200078efcff */
[----:B------:R-:W-:Y:S01]  /*4700*/  IMAD.U32 R109, RZ, RZ, UR4 ;  /* 0x00000004ff6d7e24 */ /* 0x000fe2000f8e00ff */
[----:B------:R-:W-:Y:S01]  /*4710*/  LOP3.LUT R5, R5, 0x20, RZ, 0xc0, !PT ;  /* 0x0000002005057812 */ /* 0x000fe200078ec0ff */
[----:B------:R-:W1:Y:S01]  /*4720*/  LDCU.64 UR46, c[0x0][0x348] ;  /* 0x00006900ff2e77ac */ /* 0x000e620008000a00 */
[----:B------:R-:W-:-:S02]  /*4730*/  IADD3 R102, PT, PT, R103, UR43, RZ ;  /* 0x0000002b67667c10 */ /* 0x000fc4000fffe0ff */
[----:B------:R-:W1:Y:S01]  /*4740*/  LDC R41, c[0x0][0xb30] ;  /* 0x0002cc00ff297b82 */ /* 0x000e620000000800 */
[----:B------:R-:W1:Y:S01]  /*4750*/  LDCU.64 UR38, c[0x0][0x888] ;  /* 0x00011100ff2677ac */ /* 0x000e620008000a00 */
[----:B------:R-:W-:Y:S01]  /*4760*/  IADD3 R102, PT, PT, -R5, 0x200, R102 ;  /* 0x0000020005667810 */ /* 0x000fe20007ffe166 */
[----:B------:R-:W-:-:S05]  /*4770*/  UIADD3 UR42, UPT, UPT, UR43, 0x200, URZ ;  /* 0x000002002b2a7890 */ /* 0x000fca000fffe0ff */
[----:B------:R-:W1:Y:S08]  /*4780*/  LDC.64 R88, c[0x0][0xb10] ;  /* 0x0002c400ff587b82 */ /* 0x000e700000000a00 */
[----:B------:R-:W1:Y:S08]  /*4790*/  LDC.64 R38, c[0x0][0xb18] ;  /* 0x0002c600ff267b82 */ /* 0x000e700000000a00 */
[----:B------:R-:W1:Y:S08]  /*47a0*/  LDC.64 R84, c[0x0][0x888] ;  /* 0x00022200ff547b82 */ /* 0x000e700000000a00 */
[----:B------:R-:W1:Y:S01]  /*47b0*/  LDC.64 R36, c[0x0][0xb28] ;  /* 0x0002ca00ff247b82 */ /* 0x000e620000000a00 */
[----:B---3--:R-:W-:-:S07]  /*47c0*/  IMAD.IADD R46, R3, 0x1, R46 ;  /* 0x00000001032e7824 */ /* 0x008fce00078e022e */
[----:B------:R-:W3:Y:S08]  /*47d0*/  LDC.64 R86, c[0x0][0x890] ;  /* 0x00022400ff567b82 */ /* 0x000ef00000000a00 */
[----:B------:R-:W1:Y:S08]  /*47e0*/  LDC.64 R82, c[0x0][0x8b0] ;  /* 0x00022c00ff527b82 */ /* 0x000e700000000a00 */
[----:B------:R-:W1:Y:S08]  /*47f0*/  LDC.64 R80, c[0x0][0x8a8] ;  /* 0x00022a00ff507b82 */ /* 0x000e700000000a00 */
[----:B--2-4-:R-:W1:Y:S02]  /*4800*/  LDC R100, c[0x0][0x374] ;  /* 0x0000dd00ff647b82 */ /* 0x014e640000000800 */
.L_x_95:
[----:B------:R-:W-:Y:S02]  /*4810*/  LEA R0, R111, UR43, 0x3 ;  /* 0x0000002b6f007c11 */ /* 0x000fe4000f8e18ff */
[----:B------:R-:W-:Y:S02]  /*4820*/  SHF.L.U32 R3, R107, 0x1f, RZ ;  /* 0x0000001f6b037819 */ /* 0x000fe400000006ff */
[----:B------:R-:W-:Y:S02]  /*4830*/  LEA R16, R111, UR43, 0x4 ;  /* 0x0000002b6f107c11 */ /* 0x000fe4000f8e20ff */
[----:B--2---:R-:W2:Y:S02]  /*4840*/  SYNCS.PHASECHK.TRANS64.TRYWAIT P0, [R0+URZ+0x70], R3 ;  /* 0x00007003000075a7 */ /* 0x004ea400080011ff */
[----:B-12---:R-:W-:Y:S05]  /*4850*/  @!P0 BRA `(.L_x_78) ;  /* 0x0000002000648947 */ /* 0x006fea0003800000 */
.L_x_129:
[----:B------:R-:W4:Y:S01]  /*4860*/  LDC.64 R12, c[0x0][0xb10] ;  /* 0x0002c400ff0c7b82 */ /* 0x000f220000000a00 */
[----:B------:R-:W3:Y:S01]  /*4870*/  LDS.128 R16, [R16+0x100] ;  /* 0x0001000010107984 */ /* 0x000ee20000000c00 */
[----:B-1----:R-:W-:Y:S01]  /*4880*/  ISETP.NE.AND P1, PT, R41, 0x1, PT ;  /* 0x000000012900780c */ /* 0x002fe20003f25270 */
[----:B--2---:R-:W-:Y:S01]  /*4890*/  VIADD R0, R0, 0x80 ;  /* 0x0000008000007836 */ /* 0x004fe20000000000 */
[----:B------:R-:W-:Y:S04]  /*48a0*/  ISETP.GE.AND P0, PT, R40, 0x1, PT ;  /* 0x000000012800780c */ /* 0x000fe80003f06270 */
[----:B------:R-:W1:Y:S01]  /*48b0*/  LDC.64 R10, c[0x0][0xb18] ;  /* 0x0002c600ff0a7b82 */ /* 0x000e620000000a00 */
[----:B------:R-:W-:Y:S01]  /*48c0*/  PRMT R0, RZ, 0x654, R0 ;  /* 0x00000654ff007816 */ /* 0x000fe20000000000 */
[----:B------:R-:W-:Y:S01]  /*48d0*/  @!PT LDS RZ, [RZ] ;  /* 0x00000000fffff984 */ /* 0x000fe20000000800 */
[----:B------:R-:W-:Y:S01]  /*48e0*/  @!PT LDS RZ, [RZ] ;  /* 0x00000000fffff984 */ /* 0x000fe20000000800 */
[----:B------:R-:W-:Y:S01]  /*48f0*/  @!PT LDS RZ, [RZ] ;  /* 0x00000000fffff984 */ /* 0x000fe20000000800 */
[----:B------:R-:W-:Y:S01]  /*4900*/  @!PT LDS RZ, [RZ] ;  /* 0x00000000fffff984 */ /* 0x000fe20000000800 */
[----:B------:R2:W-:Y:S06]  /*4910*/  MEMBAR.ALL.CTA ;  /* 0x0000000000007992 */ /* 0x0005ec0000008000 */
[----:B--2---:R-:W2:Y:S01]  /*4920*/  FENCE.VIEW.ASYNC.S ;  /* 0x00000000000073c6 */ /* 0x004ea20000000000 */
[----:B------:R-:W1:Y:S08]  /*4930*/  @!P1 LDC R14, c[0x0][0xb20] ;  /* 0x0002c800ff0e9b82 */ /* 0x000e700000000800 */
[----:B------:R-:W1:Y:S01]  /*4940*/  @!P1 LDC R9, c[0x0][0xb0c] ;  /* 0x0002c300ff099b82 */ /* 0x000e620000000800 */
[----:B--2---:R2:W-:Y:S01]  /*4950*/  SYNCS.ARRIVE.TRANS64.RED.A1T0 RZ, [R0+URZ], RZ ;  /* 0x000000ff00ff79a7 */ /* 0x0045e200081004ff */
[----:B---3--:R-:W-:Y:S04]  /*4960*/  LOP3.LUT P4, RZ, R18, 0x1, RZ, 0xc0, !PT ;  /* 0x0000000112ff7812 */ /* 0x008fe8000788c0ff */
[----:B------:R-:W-:Y:S09]  /*4970*/  P2R R110, PR, RZ, 0x10 ;  /* 0x00000010ff6e7803 */ /* 0x000ff20000000000 */
[----:B------:R-:W-:Y:S02]  /*4980*/  @P4 MOV R45, R16 ;  /* 0x00000010002d4202 */ /* 0x000fe40000000f00 */
[----:B------:R-:W-:Y:S01]  /*4990*/  @P4 LOP3.LUT R43, R17, 0xffff, RZ, 0xc0, !PT ;  /* 0x0000ffff112b4812 */ /* 0x000fe200078ec0ff */
[----:B--2-4-:R-:W-:Y:S06]  /*49a0*/  @!P0 BRA `(.L_x_79) ;  /* 0x0000000000a48947 */ /* 0x014fec0003800000 */
[----:B------:R-:W-:Y:S01]  /*49b0*/  IMAD.HI.U32 R21, R100, R39, RZ ;  /* 0x0000002764157227 */ /* 0x000fe200078e00ff */
[----:B------:R-:W-:Y:S02]  /*49c0*/  ISETP.NE.AND P0, PT, R38, 0x1, PT ;  /* 0x000000012600780c */ /* 0x000fe40003f05270 */
[----:B------:R-:W-:Y:S01]  /*49d0*/  ISETP.NE.AND P2, PT, R40, 0x1, PT ;  /* 0x000000012800780c */ /* 0x000fe20003f45270 */
[----:B------:R-:W-:Y:S01]  /*49e0*/  IMAD.HI.U32 R20, R99, R88, RZ ;  /* 0x0000005863147227 */ /* 0x000fe200078e00ff */
[----:B------:R-:W-:Y:S02]  /*49f0*/  SHF.R.U32.HI R21, RZ, R98, R21 ;  /* 0x00000062ff157219 */ /* 0x000fe40000011615 */
[----:B------:R-:W-:Y:S01]  /*4a00*/  ISETP.NE.AND P3, PT, R42, 0x1, PT ;  /* 0x000000012a00780c */ /* 0x000fe20003f65270 */
[----:B------:R-:W-:Y:S01]  /*4a10*/  IMAD.HI.U32 R24, R45, R88, RZ ;  /* 0x000000582d187227 */ /* 0x000fe200078e00ff */
[----:B------:R-:W-:Y:S02]  /*4a20*/  SHF.R.U32.HI R20, RZ, R89, R20 ;  /* 0x00000059ff147219 */ /* 0x000fe40000011614 */
[----:B------:R-:W-:Y:S01]  /*4a30*/  SEL R3, R100, R21, !P0 ;  /* 0x0000001564037207 */ /* 0x000fe20004000000 */
[----:B------:R-:W-:Y:S01]  /*4a40*/  IMAD.HI.U32 R21, R43, R39, RZ ;  /* 0x000000272b157227 */ /* 0x000fe200078e00ff */
[----:B------:R-:W-:Y:S02]  /*4a50*/  SEL R7, R99, R20, !P3 ;  /* 0x0000001463077207 */ /* 0x000fe40005800000 */
[----:B------:R-:W-:Y:S01]  /*4a60*/  SHF.R.U32.HI R24, RZ, R89, R24 ;  /* 0x00000059ff187219 */ /* 0x000fe20000011618 */
[-C--:B------:R-:W-:Y:S04]  /*4a70*/  IMAD.HI.U32 R20, R3, R36.reuse, RZ ;  /* 0x0000002403147227 */ /* 0x080fe800078e00ff */
[----:B------:R-:W-:Y:S01]  /*4a80*/  IMAD.HI.U32 R22, R7, R36, RZ ;  /* 0x0000002407167227 */ /* 0x000fe200078e00ff */
[-C--:B------:R-:W-:Y:S02]  /*4a90*/  @P2 SHF.R.U32.HI R3, RZ, R37.reuse, R20 ;  /* 0x00000025ff032219 */ /* 0x080fe40000011614 */
[----:B------:R-:W-:Y:S02]  /*4aa0*/  SHF.R.U32.HI R20, RZ, R98, R21 ;  /* 0x00000062ff147219 */ /* 0x000fe40000011615 */
[----:B------:R-:W-:Y:S01]  /*4ab0*/  @P2 SHF.R.U32.HI R7, RZ, R37, R22 ;  /* 0x00000025ff072219 */ /* 0x000fe20000011616 */
[C---:B------:R-:W-:Y:S01]  /*4ac0*/  IMAD R2, R40.reuse, R3, RZ ;  /* 0x0000000328027224 */ /* 0x040fe200078e02ff */
[----:B------:R-:W-:Y:S02]  /*4ad0*/  SEL R5, R43, R20, !P0 ;  /* 0x000000142b057207 */ /* 0x000fe40004000000 */
[----:B------:R-:W-:Y:S01]  /*4ae0*/  SEL R3, R45, R24, !P3 ;  /* 0x000000182d037207 */ /* 0x000fe20005800000 */
[----:B------:R-:W-:Y:S01]  /*4af0*/  IMAD R4, R40, R7, RZ ;  /* 0x0000000728047224 */ /* 0x000fe200078e02ff */
[C---:B------:R-:W-:Y:S01]  /*4b00*/  ISETP.GE.AND P0, PT, R5.reuse, R2, PT ;  /* 0x000000020500720c */ /* 0x040fe20003f06270 */
[----:B------:R-:W-:Y:S03]  /*4b10*/  IMAD.HI.U32 R6, R5, R36, RZ ;  /* 0x0000002405067227 */ /* 0x000fe600078e00ff */
[----:B------:R-:W-:Y:S01]  /*4b20*/  ISETP.GE.OR P0, PT, R3, R4, P0 ;  /* 0x000000040300720c */ /* 0x000fe20000706670 */
[----:B------:R-:W-:Y:S01]  /*4b30*/  IMAD.MOV R4, RZ, RZ, -R3 ;  /* 0x000000ffff047224 */ /* 0x000fe200078e0a03 */
[-C--:B------:R-:W-:Y:S03]  /*4b40*/  SHF.R.U32.HI R6, RZ, R37.reuse, R6 ;  /* 0x00000025ff067219 */ /* 0x080fe60000011606 */
[----:B------:R-:W-:Y:S01]  /*4b50*/  IMAD R45, R42, R4, R45 ;  /* 0x000000042a2d7224 */ /* 0x000fe200078e022d */
[----:B------:R-:W-:Y:S05]  /*4b60*/  SEL R15, R5, R6, !P2 ;  /* 0x00000006050f7207 */ /* 0x000fea0005000000 */
[----:B------:R-:W-:Y:S02]  /*4b70*/  IMAD.MOV R6, RZ, RZ, -R15 ;  /* 0x000000ffff067224 */ /* 0x000fe400078e0a0f */
[C---:B------:R-:W-:Y:S04]  /*4b80*/  @!P0 IMAD.HI.U32 R2, R3.reuse, R36, RZ ;  /* 0x0000002403028227 */ /* 0x040fe800078e00ff */
[----:B------:R-:W-:Y:S01]  /*4b90*/  IMAD R6, R40, R6, R5 ;  /* 0x0000000628067224 */ /* 0x000fe200078e0205 */
[----:B------:R-:W-:Y:S04]  /*4ba0*/  @!P0 SHF.R.U32.HI R2, RZ, R37, R2 ;  /* 0x00000025ff028219 */ /* 0x000fe80000011602 */
[----:B------:R-:W-:Y:S02]  /*4bb0*/  @!P0 SEL R0, R3, R2, !P2 ;  /* 0x0000000203008207 */ /* 0x000fe40005000000 */
[----:B------:R-:W-:Y:S02]  /*4bc0*/  IADD3 R2, PT, PT, -R5, RZ, RZ ;  /* 0x000000ff05027210 */ /* 0x000fe40007ffe1ff */
[----:B------:R-:W-:Y:S01]  /*4bd0*/  @!P0 IADD3 R8, PT, PT, R15, -R0, RZ ;  /* 0x800000000f088210 */ /* 0x000fe20007ffe0ff */
[----:B------:R-:W-:Y:S02]  /*4be0*/  @!P0 IMAD R0, R7, R6, R0 ;  /* 0x0000000607008224 */ /* 0x000fe400078e0200 */
[----:B------:R-:W-:Y:S02]  /*4bf0*/  IMAD R43, R38, R2, R43 ;  /* 0x00000002262b7224 */ /* 0x000fe400078e022b */
[----:B------:R-:W-:Y:S02]  /*4c00*/  @!P0 IMAD R5, R8, R40, R3 ;  /* 0x0000002808058224 */ /* 0x000fe400078e0203 */
[----:B------:R-:W-:Y:S04]  /*4c10*/  @!P0 IMAD.MOV.U32 R3, RZ, RZ, R0 ;  /* 0x000000ffff038224 */ /* 0x000fe800078e0000 */
[----:B------:R-:W-:Y:S02]  /*4c20*/  IMAD R45, R3, R42, R45 ;  /* 0x0000002a032d7224 */ /* 0x000fe400078e022d */
[----:B------:R-:W-:Y:S07]  /*4c30*/  IMAD R43, R5, R38, R43 ;  /* 0x00000026052b7224 */ /* 0x000fee00078e022b */
.L_x_79:
[----:B------:R-:W-:Y:S01]  /*4c40*/  @!P1 IMAD.HI.U32 R0, R45, R12, RZ ;  /* 0x0000000c2d009227 */ /* 0x000fe200078e00ff */
[----:B-1----:R-:W-:Y:S01]  /*4c50*/  @!P1 ISETP.NE.AND P0, PT, R10, 0x1, PT ;  /* 0x000000010a00980c */ /* 0x002fe20003f05270 */
[----:B------:R-:W-:Y:S01]  /*4c60*/  ULOP3.LUT UP0, URZ, UR42, 0x1b0, URZ, 0xc0, !UPT ;  /* 0x000001b02aff7892 */ /* 0x000fe2000f80c0ff */
[----:B------:R-:W-:Y:S01]  /*4c70*/  @!P1 ISETP.NE.AND P2, PT, R9, 0x1, PT ;  /* 0x000000010900980c */ /* 0x000fe20003f45270 */
[----:B------:R-:W-:Y:S01]  /*4c80*/  @!P1 IMAD.HI.U32 R3, R43, R11, RZ ;  /* 0x0000000b2b039227 */ /* 0x000fe200078e00ff */
[----:B------:R-:W-:Y:S02]  /*4c90*/  @!P1 SHF.R.U32.HI R0, RZ, R13, R0 ;  /* 0x0000000dff009219 */ /* 0x000fe40000011600 */
[----:B------:R-:W-:Y:S01]  /*4ca0*/  @P4 SHF.R.U32.HI R105, RZ, 0x10, R17 ;  /* 0x00000010ff694819 */ /* 0x000fe20000011611 */
[----:B------:R-:W-:Y:S01]  /*4cb0*/  VIADD R111, R111, 0x1 ;  /* 0x000000016f6f7836 */ /* 0x000fe20000000000 */
[----:B------:R-:W-:Y:S02]  /*4cc0*/  @!P1 SHF.R.U32.HI R2, RZ, R14, R3 ;  /* 0x0000000eff029219 */ /* 0x000fe40000011603 */
[----:B------:R-:W-:Y:S02]  /*4cd0*/  @!P1 SEL R3, R45, R0, !P2 ;  /* 0x000000002d039207 */ /* 0x000fe40005000000 */
[----:B------:R-:W-:Y:S05]  /*4ce0*/  @!P1 SEL R2, R43, R2, !P0 ;  /* 0x000000022b029207 */ /* 0x000fea0004000000 */
[----:B------:R-:W-:Y:S02]  /*4cf0*/  @!P1 IMAD.IADD R0, R2, 0x1, -R3 ;  /* 0x0000000102009824 */ /* 0x000fe400078e0a03 */
[----:B------:R-:W-:Y:S02]  /*4d00*/  @!P1 IMAD.IADD R2, R3, 0x1, -R2 ;  /* 0x0000000103029824 */ /* 0x000fe400078e0a02 */
[----:B------:R-:W-:Y:S02]  /*4d10*/  @!P1 IMAD R45, R0, R9, R45 ;  /* 0x00000009002d9224 */ /* 0x000fe400078e022d */
[----:B------:R-:W-:Y:S01]  /*4d20*/  @!P1 IMAD R43, R2, R10, R43 ;  /* 0x0000000a022b9224 */ /* 0x000fe200078e022b */
[----:B------:R-:W-:Y:S06]  /*4d30*/  BRA.U !UP0, `(.L_x_80) ;  /* 0x0000000108407547 */ /* 0x000fec000b800000 */
[----:B------:R-:W1:Y:S01]  /*4d40*/  LDCU.64 UR8, c[0x4][0x80] ;  /* 0x01001000ff0877ac */ /* 0x000e620008000a00 */
[----:B------:R-:W-:Y:S01]  /*4d50*/  MOV R3, 0x0 ;  /* 0x0000000000037802 */ /* 0x000fe20000000f00 */
[----:B------:R-:W-:Y:S02]  /*4d60*/  HFMA2 R12, -RZ, RZ, 0, 5.9604644775390625e-08 ;  /* 0x00000001ff0c7431 */ /* 0x000fe400000001ff */
[----:B------:R-:W-:Y:S02]  /*4d70*/  IMAD.MOV.U32 R8, RZ, RZ, 0x70 ;  /* 0x00000070ff087424 */ /* 0x000fe400078e00ff */
[----:B------:R-:W-:Y:S01]  /*4d80*/  IMAD.MOV.U32 R13, RZ, RZ, RZ ;  /* 0x000000ffff0d7224 */ /* 0x000fe200078e00ff */
[----:B------:R-:W2:Y:S01]  /*4d90*/  LDCU.64 UR6, c[0x4][0x88] ;  /* 0x01001100ff0677ac */ /* 0x000ea20008000a00 */
[----:B------:R-:W3:Y:S01]  /*4da0*/  LDC.64 R2, c[0x4][R3] ;  /* 0x0100000003027b82 */ /* 0x000ee20000000a00 */
[----:B------:R-:W4:Y:S01]  /*4db0*/  LDCU.64 UR4, c[0x4][0x8] ;  /* 0x01000100ff0477ac */ /* 0x000f220008000a00 */
[----:B-1----:R-:W-:Y:S01]  /*4dc0*/  MOV R5, UR9 ;  /* 0x0000000900057c02 */ /* 0x002fe20008000f00 */
[----:B------:R-:W-:Y:S01]  /*4dd0*/  IMAD.U32 R4, RZ, RZ, UR8 ;  /* 0x00000008ff047e24 */ /* 0x000fe2000f8e00ff */
[----:B--2---:R-:W-:Y:S01]  /*4de0*/  MOV R7, UR7 ;  /* 0x0000000700077c02 */ /* 0x004fe20008000f00 */
[----:B------:R-:W-:Y:S01]  /*4df0*/  IMAD.U32 R6, RZ, RZ, UR6 ;  /* 0x00000006ff067e24 */ /* 0x000fe2000f8e00ff */
[----:B----4-:R-:W-:Y:S01]  /*4e00*/  MOV R11, UR5 ;  /* 0x00000005000b7c02 */ /* 0x010fe20008000f00 */
[----:B------:R-:W-:Y:S02]  /*4e10*/  IMAD.U32 R10, RZ, RZ, UR4 ;  /* 0x00000004ff0a7e24 */ /* 0x000fe4000f8e00ff */
[----:B------:R-:W-:Y:S07]  /*4e20*/  LEPC R20, `(.L_x_80) ;  /* 0x000000001014794e */ /* 0x000fee0000000000 */
[----:B---3-5:R-:W-:Y:S05]  /*4e30*/  CALL.ABS.NOINC R2 ;  /* 0x0000000002007343 */ /* 0x028fea0003c00000 */
.L_x_80:
[----:B------:R-:W-:Y:S01]  /*4e40*/  LOP3.LUT P0, RZ, R109, 0x1b0, RZ, 0xc0, !PT ;  /* 0x000001b06dff7812 */ /* 0x000fe2000780c0ff */
[----:B------:R-:W-:Y:S11]  /*4e50*/  BSSY.RECONVERGENT B6, `(.L_x_81) ;  /* 0x0000013000067945 */ /* 0x000ff60003800200 */
[----:B------:R-:W-:Y:S01]  /*4e60*/  @!UPT UIADD3 URZ, UPT, UPT, URZ, URZ, URZ ;  /* 0x000000fffffff290 */ /* 0x000fe2000fffe0ff */
[----:B------:R-:W-:Y:S05]  /*4e70*/  @!P0 BRA `(.L_x_82) ;  /* 0x0000000000408947 */ /* 0x000fea0003800000 */
        /* <DEDUP_REMOVED lines=16> */
.L_x_82:
[----:B------:R-:W-:Y:S05]  /*4f80*/  BSYNC.RECONVERGENT B6 ;  /* 0x0000000000067941 */ /* 0x000fea0003800200 */
.L_x_81:
[----:B------:R-:W-:Y:S01]  /*4f90*/  ISETP.NE.U32.AND P3, PT, R86, RZ, PT ;  /* 0x000000ff5600720c */ /* 0x000fe20003f65070 */
[----:B------:R-:W-:Y:S01]  /*4fa0*/  UISETP.NE.AND UP1, UPT, UR44, URZ, UPT ;  /* 0x000000ff2c00728c */ /* 0x000fe2000bf25270 */
[----:B------:R-:W-:Y:S02]  /*4fb0*/  ISETP.NE.U32.AND P4, PT, R82, RZ, PT ;  /* 0x000000ff5200720c */ /* 0x000fe40003f85070 */
[----:B------:R-:W-:Y:S02]  /*4fc0*/  ISETP.NE.AND.EX P3, PT, R87, RZ, PT, P3 ;  /* 0x000000ff5700720c */ /* 0x000fe40003f65330 */
[----:B------:R-:W-:Y:S02]  /*4fd0*/  PLOP3.LUT P1, PT, PT, PT, PT, 0x8, 0x80 ;  /* 0x000000000080781c */ /* 0x000fe40003f2e170 */
[----:B------:R-:W-:Y:S02]  /*4fe0*/  PLOP3.LUT P0, PT, PT, PT, UP1, 0x80, 0x8 ;  /* 0x000000000008781c */ /* 0x000fe40003f0f018 */
[----:B------:R-:W-:Y:S02]  /*4ff0*/  ISETP.NE.AND.EX P4, PT, R83, RZ, PT, P4 ;  /* 0x000000ff5300720c */ /* 0x000fe40003f85340 */
[----:B------:R-:W1:Y:S09]  /*5000*/  @UP1 LDCU.64 UR4, c[0x0][0x888] ;  /* 0x00011100ff0417ac */ /* 0x000e720008000a00 */
[----:B------:R-:W-:Y:S01]  /*5010*/  @P0 PLOP3.LUT P1, PT, P3, PT, PT, 0x80, 0x8 ;  /* 0x000000000008081c */ /* 0x000fe20001f2f070 */
[----:B-1----:R-:W-:Y:S04]  /*5020*/  @UP1 UISETP.NE.U32.AND UP0, UPT, UR4, URZ, UPT ;  /* 0x000000ff0400128c */ /* 0x002fe8000bf05070 */
[----:B------:R-:W-:Y:S04]  /*5030*/  @UP1 UISETP.NE.AND.EX UP0, UPT, UR5, URZ, UPT, UP0 ;  /* 0x000000ff0500128c */ /* 0x000fe8000bf05300 */
[----:B------:R-:W-:Y:S01]  /*5040*/  @UP1 USEL UR4, URZ, 0xffffffff, UP0 ;  /* 0xffffffffff041887 */ /* 0x000fe20008000000 */
[----:B------:R-:W-:Y:S11]  /*5050*/  @!P3 BRA `(.L_x_83) ;  /* 0x00000000002cb947 */ /* 0x000ff60003800000 */
[----:B------:R-:W-:Y:S01]  /*5060*/  ISETP.NE.U32.AND P2, PT, R84, RZ, PT ;  /* 0x000000ff5400720c */ /* 0x000fe20003f45070 */
[----:B------:R-:W-:Y:S03]  /*5070*/  IMAD.MOV.U32 R96, RZ, RZ, 0x1 ;  /* 0x00000001ff607424 */ /* 0x000fe600078e00ff */
[----:B------:R-:W-:Y:S11]  /*5080*/  ISETP.NE.AND.EX P2, PT, R85, RZ, PT, P2 ;  /* 0x000000ff5500720c */ /* 0x000ff60003f45320 */
[----:B------:R-:W-:Y:S02]  /*5090*/  @!UPT UIADD3 URZ, UPT, UPT, URZ, URZ, URZ ;  /* 0x000000fffffff290 */ /* 0x000fe4000fffe0ff */
[----:B------:R-:W1:Y:S01]  /*50a0*/  @P2 LDC.64 R2, c[0x0][0x888] ;  /* 0x00022200ff022b82 */ /* 0x000e620000000a00 */
[----:B------:R-:W-:Y:S04]  /*50b0*/  @P2 IMAD R0, R86, UR36, RZ ;  /* 0x0000002456002c24 */ /* 0x000fe8000f8e02ff */
[----:B-1----:R-:W-:Y:S04]  /*50c0*/  @P2 IMAD.WIDE R2, R0, 0x4, R2 ;  /* 0x0000000400022825 */ /* 0x002fe800078e0202 */
[----:B------:R-:W-:Y:S01]  /*50d0*/  HFMA2 R0, -RZ, RZ, 0, 5.9604644775390625e-08 ;  /* 0x00000001ff007431 */ /* 0x000fe200000001ff */
[----:B-----5:R1:W5:Y:S04]  /*50e0*/  @P2 LDG.E R49, desc[UR40][R2.64] ;  /* 0x0000002802312981 */ /* 0x020368000c1e1900 */
[----:B------:R-:W-:Y:S01]  /*50f0*/  @!P2 PRMT R96, R0, 0x7610, R96 ;  /* 0x000076100060a816 */ /* 0x000fe20000000060 */
[----:B-1----:R-:W2:Y:S06]  /*5100*/  @!P2 LDC R49, c[0x0][0x880] ;  /* 0x00022000ff31ab82 */ /* 0x002eac0000000800 */
.L_x_83:
[----:B------:R-:W-:Y:S05]  /*5110*/  @!P4 BRA `(.L_x_84) ;  /* 0x000000000020c947 */ /* 0x000fea0003800000 */
[----:B------:R-:W-:Y:S04]  /*5120*/  ISETP.NE.U32.AND P2, PT, R80, RZ, PT ;  /* 0x000000ff5000720c */ /* 0x000fe80003f45070 */
[----:B------:R-:W-:Y:S11]  /*5130*/  ISETP.NE.AND.EX P2, PT, R81, RZ, PT, P2 ;  /* 0x000000ff5100720c */ /* 0x000ff60003f45320 */
[----:B------:R-:W-:Y:S02]  /*5140*/  @!UPT UIADD3 URZ, UPT, UPT, URZ, URZ, URZ ;  /* 0x000000fffffff290 */ /* 0x000fe4000fffe0ff */
[----:B------:R-:W1:Y:S01]  /*5150*/  @P2 LDC.64 R2, c[0x0][0x8a8] ;  /* 0x00022a00ff022b82 */ /* 0x000e620000000a00 */
[----:B------:R-:W-:Y:S04]  /*5160*/  @P2 IMAD R0, R82, UR36, RZ ;  /* 0x0000002452002c24 */ /* 0x000fe8000f8e02ff */
[----:B-1----:R-:W-:Y:S05]  /*5170*/  @P2 IMAD.WIDE R2, R0, 0x4, R2 ;  /* 0x0000000400022825 */ /* 0x002fea00078e0202 */
[----:B-----5:R1:W5:Y:S02]  /*5180*/  @P2 LDG.E R47, desc[UR40][R2.64] ;  /* 0x00000028022f2981 */ /* 0x020364000c1e1900 */
[----:B-1----:R-:W3:Y:S02]  /*5190*/  @!P2 LDC R47, c[0x0][0x8a0] ;  /* 0x00022800ff2fab82 */ /* 0x002ee40000000800 */
.L_x_84:
[----:B--2--5:R-:W-:Y:S01]  /*51a0*/  @P0 FSETP.NEU.AND P4, PT, R49, RZ, PT ;  /* 0x000000ff3100020b */ /* 0x024fe20003f8d000 */
[----:B------:R-:W-:Y:S01]  /*51b0*/  IMAD.U32 R0, RZ, RZ, UR4 ;  /* 0x00000004ff007e24 */ /* 0x000fe2000f8e00ff */
[----:B------:R-:W-:Y:S01]  /*51c0*/  @P0 LOP3.LUT P2, RZ, R96, 0xff, RZ, 0xc0, !PT ;  /* 0x000000ff60ff0812 */ /* 0x000fe2000784c0ff */
[----:B------:R-:W-:Y:S01]  /*51d0*/  BSSY B1, `(.L_x_85) ;  /* 0x0000039000017945 */ /* 0x000fe20003800000 */
[----:B------:R-:W-:Y:S02]  /*51e0*/  @P0 SEL R9, RZ, 0xffffffff, P4 ;  /* 0xffffffffff090807 */ /* 0x000fe40002000000 */
[----:B------:R-:W-:Y:S02]  /*51f0*/  CS2R R54, SRZ ;  /* 0x0000000000367805 */ /* 0x000fe4000001ff00 */
[----:B------:R-:W-:Y:S02]  /*5200*/  LEA R92, R44, UR43, 0x3 ;  /* 0x0000002b2c5c7c11 */ /* 0x000fe4000f8e18ff */
[----:B------:R-:W-:Y:S02]  /*5210*/  CS2R R52, SRZ ;  /* 0x0000000000347805 */ /* 0x000fe4000001ff00 */
[----:B------:R-:W-:Y:S02]  /*5220*/  @P1 SEL R9, R0, R9, !P2 ;  /* 0x0000000900091207 */ /* 0x000fe40005000000 */
[----:B------:R-:W-:Y:S02]  /*5230*/  CS2R R58, SRZ ;  /* 0x00000000003a7805 */ /* 0x000fe4000001ff00 */
[----:B------:R-:W-:Y:S02]  /*5240*/  SHF.L.U32 R7, R108, 0x1f, RZ ;  /* 0x0000001f6c077819 */ /* 0x000fe400000006ff */
[----:B------:R-:W-:Y:S02]  /*5250*/  CS2R R56, SRZ ;  /* 0x0000000000387805 */ /* 0x000fe4000001ff00 */
[----:B------:R-:W-:Y:S02]  /*5260*/  @P0 LOP3.LUT R9, R9, 0x1, RZ, 0xc0, !PT ;  /* 0x0000000109090812 */ /* 0x000fe400078ec0ff */
[C---:B------:R-:W-:Y:S02]  /*5270*/  LEA.HI R5, R44.reuse, R44, RZ, 0x1 ;  /* 0x0000002c2c057211 */ /* 0x040fe400078f08ff */
[----:B------:R-:W-:Y:S02]  /*5280*/  ISETP.NE.U32.OR P1, PT, R9, 0x1, !P0 ;  /* 0x000000010900780c */ /* 0x000fe40004725470 */
[----:B------:R-:W-:Y:S01]  /*5290*/  PLOP3.LUT P5, PT, PT, PT, PT, 0x8, 0x80 ;  /* 0x000000000080781c */ /* 0x000fe20003fae170 */
[C---:B------:R-:W-:Y:S01]  /*52a0*/  IMAD.SHL.U32 R3, R5.reuse, 0x20, RZ ;  /* 0x0000002005037824 */ /* 0x040fe200078e00ff */
[----:B------:R-:W-:Y:S04]  /*52b0*/  LOP3.LUT R5, R5, 0xffe, RZ, 0xc0, !PT ;  /* 0x00000ffe05057812 */ /* 0x000fe800078ec0ff */
[----:B------:R-:W-:Y:S01]  /*52c0*/  LOP3.LUT R3, R3, 0xffffffc0, RZ, 0xc0, !PT ;  /* 0xffffffc003037812 */ /* 0x000fe200078ec0ff */
[----:B------:R-:W-:Y:S04]  /*52d0*/  IMAD.IADD R32, R44, 0x1, -R5 ;  /* 0x000000012c207824 */ /* 0x000fe800078e0a05 */
[----:B------:R-:W-:Y:S01]  /*52e0*/  @P1 SHF.L.U32 R2, R106, 0x1f, RZ ;  /* 0x0000001f6a021819 */ /* 0x000fe200000006ff */
[----:B------:R-:W-:Y:S03]  /*52f0*/  IMAD.IADD R3, R46, 0x1, R3 ;  /* 0x000000012e037824 */ /* 0x000fe600078e0203 */
[----:B------:R-:W1:Y:S01]  /*5300*/  @P1 SYNCS.PHASECHK.TRANS64.TRYWAIT P0, [UR43+0x50], R2 ;  /* 0x00005002ff0015a7 */ /* 0x000e62000800112b */
[----:B------:R-:W-:Y:S01]  /*5310*/  IMAD R32, R32, 0x100000, R3 ;  /* 0x0010000020207824 */ /* 0x000fe200078e0203 */
[----:B------:R2:W4:Y:S01]  /*5320*/  SYNCS.PHASECHK.TRANS64.TRYWAIT P4, [R92+URZ+0x90], R7 ;  /* 0x000090075c0075a7 */ /* 0x00052200080811ff */
[----:B-1----:R-:W-:Y:S01]  /*5330*/  @P1 PLOP3.LUT P5, PT, P0, PT, PT, 0x8, 0x80 ;  /* 0x000000000080181c */ /* 0x002fe200007ae170 */
[----:B------:R-:W-:Y:S01]  /*5340*/  @!UPT UIADD3 URZ, UPT, UPT, URZ, URZ, URZ ;  /* 0x000000fffffff290 */ /* 0x000fe2000fffe0ff */
[----:B--2---:R-:W-:Y:S11]  /*5350*/  @!P1 BRA `(.L_x_86) ;  /* 0x0000000000809947 */ /* 0x004ff60003800000 */
[----:B------:R-:W-:Y:S01]  /*5360*/  ISETP.NE.U32.AND P0, PT, RZ, UR38, PT ;  /* 0x00000026ff007c0c */ /* 0x000fe2000bf05070 */
[----:B------:R-:W-:Y:S01]  /*5370*/  BSSY B0, `(.L_x_87) ;  /* 0x0000012000007945 */ /* 0x000fe20003800000 */
[----:B------:R-:W-:Y:S02]  /*5380*/  FSETP.NEU.AND P2, PT, R49, RZ, PT ;  /* 0x000000ff3100720b */ /* 0x000fe40003f4d000 */
[----:B------:R-:W-:Y:S02]  /*5390*/  CS2R R58, SRZ ;  /* 0x00000000003a7805 */ /* 0x000fe4000001ff00 */
[----:B------:R-:W-:Y:S02]  /*53a0*/  ISETP.NE.AND.EX P0, PT, RZ, UR39, PT, P0 ;  /* 0x00000027ff007c0c */ /* 0x000fe4000bf05300 */
[----:B------:R-:W-:Y:S02]  /*53b0*/  CS2R R56, SRZ ;  /* 0x0000000000387805 */ /* 0x000fe4000001ff00 */
[----:B------:R-:W-:Y:S02]  /*53c0*/  LOP3.LUT P1, RZ, R96, 0xff, RZ, 0xc0, !PT ;  /* 0x000000ff60ff7812 */ /* 0x000fe4000782c0ff */
[----:B------:R-:W-:Y:S02]  /*53d0*/  CS2R R54, SRZ ;  /* 0x0000000000367805 */ /* 0x000fe4000001ff00 */
[----:B------:R-:W-:Y:S02]  /*53e0*/  SEL R0, RZ, 0xffffffff, P2 ;  /* 0xffffffffff007807 */ /* 0x000fe40001000000 */
[----:B------:R-:W-:Y:S02]  /*53f0*/  CS2R R52, SRZ ;  /* 0x0000000000347805 */ /* 0x000fe4000001ff00 */
[----:B------:R-:W-:Y:S04]  /*5400*/  SEL R3, RZ, 0xffffffff, P0 ;  /* 0xffffffffff037807 */ /* 0x000fe80000000000 */
[----:B------:R-:W-:Y:S04]  /*5410*/  @P3 SEL R0, R3, R0, !P1 ;  /* 0x0000000003003207 */ /* 0x000fe80004800000 */
[----:B------:R-:W-:Y:S04]  /*5420*/  LOP3.LUT R0, R0, 0x1, RZ, 0xc0, !PT ;  /* 0x0000000100007812 */ /* 0x000fe800078ec0ff */
[----:B------:R-:W-:Y:S01]  /*5430*/  ISETP.NE.U32.AND P0, PT, R0, 0x1, PT ;  /* 0x000000010000780c */ /* 0x000fe20003f05070 */
[----:B------:R-:W-:Y:S01]  /*5440*/  @!UPT UIADD3 URZ, UPT, UPT, URZ, URZ, URZ ;  /* 0x000000fffffff290 */ /* 0x000fe2000fffe0ff */
[----:B------:R-:W-:Y:S11]  /*5450*/  @!P5 BRA `(.L_x_88) ;  /* 0x00000000000cd947 */ /* 0x000ff60003800000 */
[----:B------:R-:W-:Y:S04]  /*5460*/  SHF.L.U32 R3, R106, 0x1f, RZ ;  /* 0x0000001f6a037819 */ /* 0x000fe800000006ff */
[----:B------:R-:W1:Y:S02]  /*5470*/  SYNCS.PHASECHK.TRANS64.TRYWAIT P1, [UR43+0x50], R3 ;  /* 0x00005003ff0075a7 */ /* 0x000e64000802112b */
[----:B-1----:R-:W-:Y:S05]  /*5480*/  @!P1 BRA `(.L_x_89) ;  /* 0x00000014006c9947 */ /* 0x002fea0003800000 */
.L_x_88:
[----:B------:R-:W-:Y:S05]  /*5490*/  BSYNC B0 ;  /* 0x0000000000007941 */ /* 0x000fea0003800000 */
.L_x_87:
[----:B------:R2:W1:Y:S01]  /*54a0*/  @P0 LDS.128 R56, [R103+UR43+0x200] ;  /* 0x0002002b67380984 */ /* 0x0004620008000c00 */
[----:B------:R-:W-:Y:S01]  /*54b0*/  UIADD3 UR4, UPT, UPT, UR43, 0x58, URZ ;  /* 0x000000582b047890 */ /* 0x000fe2000fffe0ff */
[----:B------:R-:W-:Y:S02]  /*54c0*/  LOP3.LUT R106, R106, 0x1, RZ, 0x3c, !PT ;  /* 0x000000016a6a7812 */ /* 0x000fe400078e3cff */
[----:B------:R2:W1:Y:S01]  /*54d0*/  @P0 LDS.128 R52, [R102+0x10] ;  /* 0x0000100066340984 */ /* 0x0004620000000c00 */
[----:B------:R-:W-:Y:S01]  /*54e0*/  UPRMT UR4, UR37, 0x654, UR4 ;  /* 0x0000065425047896 */ /* 0x000fe20008000004 */
[----:B------:R-:W-:Y:S01]  /*54f0*/  @!PT LDS RZ, [RZ] ;  /* 0x00000000fffff984 */ /* 0x000fe20000000800 */
[----:B------:R-:W-:Y:S01]  /*5500*/  @!PT LDS RZ, [RZ] ;  /* 0x00000000fffff984 */ /* 0x000fe20000000800 */
[----:B------:R-:W-:Y:S01]  /*5510*/  @!PT LDS RZ, [RZ] ;  /* 0x00000000fffff984 */ /* 0x000fe20000000800 */
[----:B------:R-:W-:Y:S01]  /*5520*/  @!PT LDS RZ, [RZ] ;  /* 0x00000000fffff984 */ /* 0x000fe20000000800 */
[----:B------:R5:W-:Y:S06]  /*5530*/  MEMBAR.ALL.CTA ;  /* 0x0000000000007992 */ /* 0x000bec0000008000 */
[----:B-----5:R-:W5:Y:S02]  /*5540*/  FENCE.VIEW.ASYNC.S ;  /* 0x00000000000073c6 */ /* 0x020f640000000000 */
[----:B-----5:R-:W-:Y:S03]  /*5550*/  SYNCS.ARRIVE.TRANS64.RED.A1T0 RZ, [UR4], RZ ;  /* 0x000000ffffff79a7 */ /* 0x020fe60008100404 */
.L_x_86:
[----:B------:R-:W-:Y:S05]  /*5560*/  BSYNC B1 ;  /* 0x0000000000017941 */ /* 0x000fea0003800000 */
.L_x_85:
[----:B-1----:R-:W-:Y:S04]  /*5570*/  SHF.R.U32.HI R3, RZ, 0x15, R32 ;  /* 0x00000015ff037819 */ /* 0x002fe80000011620 */
[----:B------:R-:W-:Y:S01]  /*5580*/  LOP3.LUT P0, RZ, R3, 0x3, R104, 0x48, !PT ;  /* 0x0000000303ff7812 */ /* 0x000fe20007804868 */
[----:B------:R-:W-:Y:S01]  /*5590*/  @!UPT UIADD3 URZ, UPT, UPT, URZ, URZ, URZ ;  /* 0x000000fffffff290 */ /* 0x000fe2000fffe0ff */
[----:B----4-:R-:W-:Y:S11]  /*55a0*/  @P4 BRA `(.L_x_90) ;  /* 0x0000000000084947 */ /* 0x010ff60003800000 */
[----:B------:R-:W1:Y:S02]  /*55b0*/  SYNCS.PHASECHK.TRANS64.TRYWAIT P1, [R92+URZ+0x90], R7 ;  /* 0x000090075c0075a7 */ /* 0x000e6400080211ff */
[----:B-1----:R-:W-:Y:S05]  /*55c0*/  @!P1 BRA `(.L_x_91) ;  /* 0x0000001400349947 */ /* 0x002fea0003800000 */
.L_x_90:
[----:B------:R-:W-:Y:S05]  /*55d0*/  @!P0 BRA `(.L_x_92) ;  /* 0x0000000000408947 */ /* 0x000fea0003800000 */
[----:B------:R-:W4:Y:S01]  /*55e0*/  LDCU.64 UR8, c[0x4][0x70] ;  /* 0x01000e00ff0877ac */ /* 0x000f220008000a00 */
[----:B------:R-:W-:Y:S01]  /*55f0*/  MOV R3, 0x0 ;  /* 0x0000000000037802 */ /* 0x000fe20000000f00 */
[----:B------:R-:W-:Y:S02]  /*5600*/  HFMA2 R12, -RZ, RZ, 0, 5.9604644775390625e-08 ;  /* 0x00000001ff0c7431 */ /* 0x000fe400000001ff */
[----:B------:R-:W-:Y:S02]  /*5610*/  IMAD.MOV.U32 R8, RZ, RZ, 0x192 ;  /* 0x00000192ff087424 */ /* 0x000fe400078e00ff */
[----:B------:R-:W-:Y:S01]  /*5620*/  IMAD.MOV.U32 R13, RZ, RZ, RZ ;  /* 0x000000ffff0d7224 */ /* 0x000fe200078e00ff */
[----:B------:R-:W1:Y:S01]  /*5630*/  LDCU.64 UR6, c[0x4][0x78] ;  /* 0x01000f00ff0677ac */ /* 0x000e620008000a00 */
[----:B------:R-:W2:Y:S01]  /*5640*/  LDC.64 R2, c[0x4][R3] ;  /* 0x0100000003027b82 */ /* 0x000ea20000000a00 */
[----:B------:R-:W5:Y:S01]  /*5650*/  LDCU.64 UR4, c[0x4][0x10] ;  /* 0x01000200ff0477ac */ /* 0x000f620008000a00 */
[----:B----4-:R-:W-:Y:S01]  /*5660*/  MOV R5, UR9 ;  /* 0x0000000900057c02 */ /* 0x010fe20008000f00 */
[----:B------:R-:W-:Y:S01]  /*5670*/  IMAD.U32 R4, RZ, RZ, UR8 ;  /* 0x00000008ff047e24 */ /* 0x000fe2000f8e00ff */
[----:B-1----:R-:W-:Y:S01]  /*5680*/  MOV R7, UR7 ;  /* 0x0000000700077c02 */ /* 0x002fe20008000f00 */
[----:B------:R-:W-:Y:S01]  /*5690*/  IMAD.U32 R6, RZ, RZ, UR6 ;  /* 0x00000006ff067e24 */ /* 0x000fe2000f8e00ff */
[----:B-----5:R-:W-:Y:S01]  /*56a0*/  MOV R11, UR5 ;  /* 0x00000005000b7c02 */ /* 0x020fe20008000f00 */
[----:B------:R-:W-:Y:S02]  /*56b0*/  IMAD.U32 R10, RZ, RZ, UR4 ;  /* 0x00000004ff0a7e24 */ /* 0x000fe4000f8e00ff */
[----:B------:R-:W-:Y:S07]  /*56c0*/  LEPC R20, `(.L_x_92) ;  /* 0x000000001014794e */ /* 0x000fee0000000000 */
[----:B--23--:R-:W-:Y:S05]  /*56d0*/  CALL.ABS.NOINC R2 ;  /* 0x0000000002007343 */ /* 0x00cfea0003c00000 */
.L_x_92:
[----:B------:R-:W-:Y:S01]  /*56e0*/  LOP3.LUT P0, RZ, R101, 0x60, RZ, 0xc0, !PT ;  /* 0x0000006065ff7812 */ /* 0x000fe2000780c0ff */
[----:B------:R-:W-:Y:S05]  /*56f0*/  WARPSYNC.ALL ;  /* 0x0000000000007948 */ /* 0x000fea0003800000 */
[----:B------:R-:W-:Y:S01]  /*5700*/  R2UR UR4, R32 ;  /* 0x00000000200472ca */ /* 0x000fe200000e0000 */
[----:B------:R-:W-:Y:S01]  /*5710*/  BSSY.RECONVERGENT B0, `(.L_x_93) ;  /* 0x00000a0000007945 */ /* 0x000fe20003800200 */
[-C--:B------:R-:W-:Y:S02]  /*5720*/  F2FP.F16.E4M3.UNPACK_B R50, R56.reuse ;  /* 0x00000038ff32723e */ /* 0x080fe400020006ff */
[----:B------:R-:W-:Y:S02]  /*5730*/  F2FP.F16.E4M3.UNPACK_B R63, R56.H1 ;  /* 0x00000038ff3f723e */ /* 0x000fe400030006ff */
[-C--:B------:R-:W-:Y:S01]  /*5740*/  F2FP.F16.E4M3.UNPACK_B R56, R57.reuse ;  /* 0x00000039ff38723e */ /* 0x080fe200020006ff */
[--C-:B------:R-:W-:Y:S01]  /*5750*/  HADD2.F32 R48, -RZ, R50.reuse.H0_H0 ;  /* 0x20000032ff307230 */ /* 0x100fe20000004100 */
[----:B------:R-:W-:Y:S01]  /*5760*/  F2FP.F16.E4M3.UNPACK_B R57, R57.H1 ;  /* 0x00000039ff39723e */ /* 0x000fe200030006ff */
[----:B------:R-:W-:Y:S01]  /*5770*/  HADD2.F32 R50, -RZ, R50.H1_H1 ;  /* 0x30000032ff327230 */ /* 0x000fe20000004100 */
[-C--:B------:R-:W-:Y:S01]  /*5780*/  F2FP.F16.E4M3.UNPACK_B R66, R52.reuse ;  /* 0x00000034ff42723e */ /* 0x080fe200020006ff */
[--C-:B------:R-:W-:Y:S01]  /*5790*/  HADD2.F32 R51, -RZ, R63.reuse.H0_H0 ;  /* 0x2000003fff337230 */ /* 0x100fe20000004100 */
[----:B------:R-:W-:Y:S01]  /*57a0*/  F2FP.F16.E4M3.UNPACK_B R68, R52.H1 ;  /* 0x00000034ff44723e */ /* 0x000fe200030006ff */
[----:B-1----:R-:W-:Y:S01]  /*57b0*/  LDTM.16dp32bit_t0_t15.x32 R4, tmem[UR4] ;  /* 0x00000004000479ee */ /* 0x002fe20008a80000 */
[----:B------:R-:W3:Y:S01]  /*57c0*/  LDTM.16dp32bit_t16_t31.x32 R4, tmem[UR4+0x20] ;  /* 0x00002004000479ee */ /* 0x000ee20008aa0000 */
[----:B------:R-:W-:Y:S01]  /*57d0*/  NOP ;  /* 0x0000000000007918 */ /* 0x000fe20000000000 */
[----:B------:R-:W-:Y:S01]  /*57e0*/  R2UR UR5, R92 ;  /* 0x000000005c0572ca */ /* 0x000fe200000e0000 */
[--C-:B------:R-:W-:Y:S01]  /*57f0*/  HADD2.F32 R65, -RZ, R66.reuse.H0_H0 ;  /* 0x20000042ff417230 */ /* 0x100fe20000004100 */
[----:B------:R-:W-:Y:S01]  /*5800*/  F2FP.F16.E4M3.UNPACK_B R61, R58 ;  /* 0x0000003aff3d723e */ /* 0x000fe200020006ff */
[----:B------:R-:W-:Y:S01]  /*5810*/  HADD2.F32 R67, -RZ, R66.H1_H1 ;  /* 0x30000042ff437230 */ /* 0x000fe20000004100 */
[-C--:B------:R-:W-:Y:S01]  /*5820*/  F2FP.F16.E4M3.UNPACK_B R70, R53.reuse ;  /* 0x00000035ff46723e */ /* 0x080fe200020006ff */
[----:B------:R-:W-:Y:S01]  /*5830*/  HADD2.F32 R52, -RZ, R63.H1_H1 ;  /* 0x3000003fff347230 */ /* 0x000fe20000004100 */
[----:B------:R-:W-:Y:S01]  /*5840*/  F2FP.F16.E4M3.UNPACK_B R72, R53.H1 ;  /* 0x00000035ff48723e */ /* 0x000fe200030006ff */
[----:B------:R-:W-:Y:S01]  /*5850*/  HADD2.F32 R53, -RZ, R56.H0_H0 ;  /* 0x20000038ff357230 */ /* 0x000fe20000004100 */
[-C--:B------:R-:W-:Y:S01]  /*5860*/  F2FP.F16.E4M3.UNPACK_B R74, R54.reuse ;  /* 0x00000036ff4a723e */ /* 0x080fe200020006ff */
[----:B------:R-:W-:Y:S01]  /*5870*/  HADD2.F32 R69, -RZ, R70.H0_H0 ;  /* 0x20000046ff457230 */ /* 0x000fe20000004100 */
[----:B------:R-:W-:Y:S01]  /*5880*/  F2FP.F16.E4M3.UNPACK_B R76, R54.H1 ;  /* 0x00000036ff4c723e */ /* 0x000fe200030006ff */
[----:B------:R-:W-:Y:S01]  /*5890*/  HADD2.F32 R54, -RZ, R56.H1_H1 ;  /* 0x30000038ff367230 */ /* 0x000fe20000004100 */
[----:B------:R-:W-:Y:S01]  /*58a0*/  F2FP.F16.E4M3.UNPACK_B R60, R58.H1 ;  /* 0x0000003aff3c723e */ /* 0x000fe200030006ff */
[----:B------:R-:W-:Y:S01]  /*58b0*/  UIADD3 UR5, UPT, UPT, UR5, 0xb0, URZ ;  /* 0x000000b005057890 */ /* 0x000fe2000fffe0ff */
[----:B------:R-:W-:Y:S01]  /*58c0*/  HADD2.F32 R58, -RZ, R61.H1_H1 ;  /* 0x3000003dff3a7230 */ /* 0x000fe20000004100 */
[----:B------:R-:W-:Y:S01]  /*58d0*/  F2FP.F16.E4M3.UNPACK_B R77, R55 ;  /* 0x00000037ff4d723e */ /* 0x000fe200020006ff */
[----:B------:R-:W-:Y:S01]  /*58e0*/  HADD2.F32 R70, -RZ, R70.H1_H1 ;  /* 0x30000046ff467230 */ /* 0x000fe20000004100 */
[----:B------:R-:W-:Y:S01]  /*58f0*/  UPRMT UR5, UR37, 0x654, UR5 ;  /* 0x0000065425057896 */ /* 0x000fe20008000005 */
[--C-:B------:R-:W-:Y:S01]  /*5900*/  HADD2.F32 R73, -RZ, R74.reuse.H0_H0 ;  /* 0x2000004aff497230 */ /* 0x100fe20000004100 */
[----:B------:R-:W-:Y:S01]  /*5910*/  F2FP.F16.E4M3.UNPACK_B R62, R59 ;  /* 0x0000003bff3e723e */ /* 0x000fe200020006ff */
[----:B------:R-:W-:Y:S01]  /*5920*/  HADD2.F32 R74, -RZ, R74.H1_H1 ;  /* 0x3000004aff4a7230 */ /* 0x000fe20000004100 */
[----:B------:R-:W-:Y:S01]  /*5930*/  F2FP.F16.E4M3.UNPACK_B R78, R55.H1 ;  /* 0x00000037ff4e723e */ /* 0x000fe200030006ff */
[C---:B---3--:R-:W-:Y:S01]  /*5940*/  FMUL R4, R47.reuse, R4 ;  /* 0x000000042f047220 */ /* 0x048fe20000400000 */
[C---:B------:R-:W-:Y:S01]  /*5950*/  FMUL R5, R47.reuse, R5 ;  /* 0x000000052f057220 */ /* 0x040fe20000400000 */
[C---:B------:R-:W-:Y:S01]  /*5960*/  FMUL R8, R47.reuse, R8 ;  /* 0x000000082f087220 */ /* 0x040fe20000400000 */
[----:B------:R-:W-:Y:S01]  /*5970*/  FMUL R9, R47, R9 ;  /* 0x000000092f097220 */ /* 0x000fe20000400000 */
[----:B------:R-:W-:Y:S01]  /*5980*/  SYNCS.ARRIVE.TRANS64.RED.A1T0 RZ, [UR5], RZ ;  /* 0x000000ffffff79a7 */ /* 0x000fe20008100405 */
[C---:B------:R-:W-:Y:S01]  /*5990*/  FFMA R4, R49.reuse, R48, R4 ;  /* 0x0000003031047223 */ /* 0x040fe20000000004 */
[----:B------:R-:W-:Y:S01]  /*59a0*/  FFMA R5, R49, R50, R5 ;  /* 0x0000003231057223 */ /* 0x000fe20000000005 */
[C---:B------:R-:W-:Y:S01]  /*59b0*/  FMUL R12, R47.reuse, R12 ;  /* 0x0000000c2f0c7220 */ /* 0x040fe20000400000 */
        /* <DEDUP_REMOVED lines=9> */
[----:B------:R-:W-:Y:S02]  /*5a50*/  HADD2.F32 R48, -RZ, R77.H1_H1 ;  /* 0x3000004dff307230 */ /* 0x000fe40000004100 */
[C---:B------:R-:W-:Y:S01]  /*5a60*/  FMUL R28, R47.reuse, R32 ;  /* 0x000000202f1c7220 */ /* 0x040fe20000400000 */
[C---:B------:R-:W-:Y:S01]  /*5a70*/  FMUL R29, R47.reuse, R33 ;  /* 0x000000212f1d7220 */ /* 0x040fe20000400000 */
[C---:B------:R-:W-:Y:S01]  /*5a80*/  FMUL R6, R47.reuse, R6 ;  /* 0x000000062f067220 */ /* 0x040fe20000400000 */
[C---:B------:R-:W-:Y:S01]  /*5a90*/  FMUL R7, R47.reuse, R7 ;  /* 0x000000072f077220 */ /* 0x040fe20000400000 */
[--C-:B------:R-:W-:Y:S02]  /*5aa0*/  HADD2.F32 R55, -RZ, R57.reuse.H0_H0 ;  /* 0x20000039ff377230 */ /* 0x100fe40000004100 */
[----:B------:R-:W-:Y:S01]  /*5ab0*/  FMUL R10, R47, R10 ;  /* 0x0000000a2f0a7220 */ /* 0x000fe20000400000 */
[C---:B------:R-:W-:Y:S01]  /*5ac0*/  FFMA R6, R49.reuse, R51, R6 ;  /* 0x0000003331067223 */ /* 0x040fe20000000006 */
[----:B------:R-:W-:Y:S02]  /*5ad0*/  HADD2.F32 R56, -RZ, R57.H1_H1 ;  /* 0x30000039ff387230 */ /* 0x000fe40000004100 */
[C---:B------:R-:W-:Y:S01]  /*5ae0*/  FFMA R7, R49.reuse, R52, R7 ;  /* 0x0000003431077223 */ /* 0x040fe20000000007 */
[C---:B------:R-:W-:Y:S01]  /*5af0*/  FFMA R8, R49.reuse, R53, R8 ;  /* 0x0000003531087223 */ /* 0x040fe20000000008 */
[C---:B------:R-:W-:Y:S01]  /*5b00*/  FFMA R9, R49.reuse, R54, R9 ;  /* 0x0000003631097223 */ /* 0x040fe20000000009 */
[----:B------:R-:W-:Y:S02]  /*5b10*/  HADD2.F32 R57, -RZ, R61.H0_H0 ;  /* 0x2000003dff397230 */ /* 0x000fe40000004100 */
[----:B------:R-:W-:Y:S01]  /*5b20*/  FFMA R10, R49, R55, R10 ;  /* 0x00000037310a7223 */ /* 0x000fe2000000000a */
[----:B------:R-:W-:Y:S01]  /*5b30*/  F2FP.SATFINITE.E4M3.F32.PACK_AB_MERGE_C R92, R7, R6, RZ ;  /* 0x00000006075c723e */ /* 0x000fe200048070ff */
[----:B------:R-:W-:Y:S02]  /*5b40*/  HADD2.F32 R61, -RZ, R62.H0_H0 ;  /* 0x2000003eff3d7230 */ /* 0x000fe40000004100 */
[----:B------:R-:W-:Y:S01]  /*5b50*/  FMUL R11, R47, R11 ;  /* 0x0000000b2f0b7220 */ /* 0x000fe20000400000 */
[----:B------:R-:W-:Y:S01]  /*5b60*/  F2FP.F16.E4M3.UNPACK_B R64, R59.H1 ;  /* 0x0000003bff40723e */ /* 0x000fe200030006ff */
[----:B------:R-:W-:Y:S01]  /*5b70*/  HADD2.F32 R59, -RZ, R60.H0_H0 ;  /* 0x2000003cff3b7230 */ /* 0x000fe20000004100 */
[----:B------:R-:W-:Y:S01]  /*5b80*/  F2FP.SATFINITE.E4M3.F32.PACK_AB_MERGE_C R92, R5, R4, R92 ;  /* 0x00000004055c723e */ /* 0x000fe2000480705c */
[C---:B------:R-:W-:Y:S01]  /*5b90*/  FFMA R11, R49.reuse, R56, R11 ;  /* 0x00000038310b7223 */ /* 0x040fe2000000000b */
[C---:B------:R-:W-:Y:S01]  /*5ba0*/  FFMA R12, R49.reuse, R57, R12 ;  /* 0x00000039310c7223 */ /* 0x040fe2000000000c */
[----:B------:R-:W-:Y:S01]  /*5bb0*/  FFMA R13, R49, R58, R13 ;  /* 0x0000003a310d7223 */ /* 0x000fe2000000000d */
[----:B------:R-:W-:Y:S02]  /*5bc0*/  HADD2.F32 R62, -RZ, R62.H1_H1 ;  /* 0x3000003eff3e7230 */ /* 0x000fe40000004100 */
[----:B------:R-:W-:Y:S01]  /*5bd0*/  FMUL R14, R47, R14 ;  /* 0x0000000e2f0e7220 */ /* 0x000fe20000400000 */
[----:B------:R-:W-:Y:S01]  /*5be0*/  HADD2.F32 R60, -RZ, R60.H1_H1 ;  /* 0x3000003cff3c7230 */ /* 0x000fe20000004100 */
[----:B------:R-:W-:Y:S01]  /*5bf0*/  F2FP.SATFINITE.E4M3.F32.PACK_AB_MERGE_C R93, R11, R10, RZ ;  /* 0x0000000a0b5d723e */ /* 0x000fe200048070ff */
[----:B------:R-:W-:Y:S02]  /*5c00*/  HADD2.F32 R51, -RZ, R77.H0_H0 ;  /* 0x2000004dff337230 */ /* 0x000fe40000004100 */
[----:B------:R-:W-:Y:S01]  /*5c10*/  FFMA R14, R49, R59, R14 ;  /* 0x0000003b310e7223 */ /* 0x000fe2000000000e */
[----:B------:R-:W-:Y:S01]  /*5c20*/  FMUL R15, R47, R15 ;  /* 0x0000000f2f0f7220 */ /* 0x000fe20000400000 */
[--C-:B------:R-:W-:Y:S01]  /*5c30*/  HADD2.F32 R63, -RZ, R64.reuse.H0_H0 ;  /* 0x20000040ff3f7230 */ /* 0x100fe20000004100 */
[----:B------:R-:W-:Y:S01]  /*5c40*/  F2FP.SATFINITE.E4M3.F32.PACK_AB_MERGE_C R93, R9, R8, R93 ;  /* 0x00000008095d723e */ /* 0x000fe2000480705d */
[----:B------:R-:W-:Y:S02]  /*5c50*/  HADD2.F32 R64, -RZ, R64.H1_H1 ;  /* 0x30000040ff407230 */ /* 0x000fe40000004100 */
[C---:B------:R-:W-:Y:S01]  /*5c60*/  FFMA R15, R49.reuse, R60, R15 ;  /* 0x0000003c310f7223 */ /* 0x040fe2000000000f */
[C---:B------:R-:W-:Y:S01]  /*5c70*/  FFMA R16, R49.reuse, R61, R16 ;  /* 0x0000003d31107223 */ /* 0x040fe20000000010 */
[----:B------:R-:W-:Y:S01]  /*5c80*/  FFMA R17, R49, R62, R17 ;  /* 0x0000003e31117223 */ /* 0x000fe20000000011 */
[C---:B------:R-:W-:Y:S01]  /*5c90*/  FMUL R18, R47.reuse, R18 ;  /* 0x000000122f127220 */ /* 0x040fe20000400000 */
[C---:B------:R-:W-:Y:S01]  /*5ca0*/  FMUL R19, R47.reuse, R19 ;  /* 0x000000132f137220 */ /* 0x040fe20000400000 */
[--C-:B------:R-:W-:Y:S02]  /*5cb0*/  HADD2.F32 R66, -RZ, R68.reuse.H0_H0 ;  /* 0x20000044ff427230 */ /* 0x100fe40000004100 */
[----:B------:R-:W-:Y:S01]  /*5cc0*/  FMUL R3, R47, R22 ;  /* 0x000000162f037220 */ /* 0x000fe20000400000 */
[C---:B------:R-:W-:Y:S01]  /*5cd0*/  FFMA R18, R49.reuse, R63, R18 ;  /* 0x0000003f31127223 */ /* 0x040fe20000000012 */
[----:B------:R-:W-:Y:S02]  /*5ce0*/  HADD2.F32 R68, -RZ, R68.H1_H1 ;  /* 0x30000044ff447230 */ /* 0x000fe40000004100 */
[----:B------:R-:W-:Y:S01]  /*5cf0*/  FFMA R19, R49, R64, R19 ;  /* 0x0000004031137223 */ /* 0x000fe20000000013 */
[----:B------:R-:W-:Y:S01]  /*5d00*/  FMUL R23, R47, R23 ;  /* 0x000000172f177220 */ /* 0x000fe20000400000 */
[C---:B------:R-:W-:Y:S01]  /*5d10*/  FFMA R0, R49.reuse, R65, R0 ;  /* 0x0000004131007223 */ /* 0x040fe20000000000 */
[C---:B------:R-:W-:Y:S01]  /*5d20*/  FFMA R2, R49.reuse, R67, R2 ;  /* 0x0000004331027223 */ /* 0x040fe20000000002 */
[--C-:B------:R-:W-:Y:S02]  /*5d30*/  HADD2.F32 R71, -RZ, R72.reuse.H0_H0 ;  /* 0x20000048ff477230 */ /* 0x100fe40000004100 */
[----:B------:R-:W-:Y:S01]  /*5d40*/  FFMA R3, R49, R66, R3 ;  /* 0x0000004231037223 */ /* 0x000fe20000000003 */
[----:B------:R-:W-:Y:S02]  /*5d50*/  HADD2.F32 R72, -RZ, R72.H1_H1 ;  /* 0x30000048ff487230 */ /* 0x000fe40000004100 */
[----:B------:R-:W-:Y:S01]  /*5d60*/  FMUL R22, R47, R26 ;  /* 0x0000001a2f167220 */ /* 0x000fe20000400000 */
        /* <DEDUP_REMOVED lines=18> */
[----:B------:R-:W-:Y:S01]  /*5e90*/  F2FP.SATFINITE.E4M3.F32.PACK_AB_MERGE_C R94, R15, R14, RZ ;  /* 0x0000000e0f5e723e */ /* 0x000fe200048070ff */
[----:B------:R-:W-:Y:S01]  /*5ea0*/  FFMA R28, R49, R51, R28 ;  /* 0x00000033311c7223 */ /* 0x000fe2000000001c */
[----:B------:R-:W-:Y:S01]  /*5eb0*/  F2FP.SATFINITE.E4M3.F32.PACK_AB_MERGE_C R95, R19, R18, RZ ;  /* 0x00000012135f723e */ /* 0x000fe200048070ff */
[C---:B------:R-:W-:Y:S01]  /*5ec0*/  FFMA R29, R49.reuse, R48, R29 ;  /* 0x00000030311d7223 */ /* 0x040fe2000000001d */
[C---:B------:R-:W-:Y:S01]  /*5ed0*/  FFMA R30, R49.reuse, R77, R30 ;  /* 0x0000004d311e7223 */ /* 0x040fe2000000001e */
[----:B------:R-:W-:Y:S01]  /*5ee0*/  FFMA R35, R49, R50, R35 ;  /* 0x0000003231237223 */ /* 0x000fe20000000023 */
[----:B------:R-:W-:Y:S02]  /*5ef0*/  F2FP.SATFINITE.E4M3.F32.PACK_AB_MERGE_C R94, R13, R12, R94 ;  /* 0x0000000c0d5e723e */ /* 0x000fe4000480705e */
[----:B------:R-:W-:Y:S02]  /*5f00*/  F2FP.SATFINITE.E4M3.F32.PACK_AB_MERGE_C R95, R17, R16, R95 ;  /* 0x00000010115f723e */ /* 0x000fe4000480705f */
[----:B------:R-:W-:Y:S02]  /*5f10*/  F2FP.SATFINITE.E4M3.F32.PACK_AB_MERGE_C R113, R23, R3, RZ ;  /* 0x000000031771723e */ /* 0x000fe400048070ff */
[----:B------:R-:W-:Y:S01]  /*5f20*/  F2FP.SATFINITE.E4M3.F32.PACK_AB_MERGE_C R114, R27, R22, RZ ;  /* 0x000000161b72723e */ /* 0x000fe200048070ff */
[----:B------:R1:W-:Y:S01]  /*5f30*/  STS.128 [R103+UR43+0x1200], R92 ;  /* 0x0012005c67007988 */ /* 0x0003e20008000c2b */
[----:B------:R-:W-:Y:S02]  /*5f40*/  F2FP.SATFINITE.E4M3.F32.PACK_AB_MERGE_C R116, R31, R26, RZ ;  /* 0x0000001a1f74723e */ /* 0x000fe400048070ff */
[----:B------:R-:W-:Y:S02]  /*5f50*/  F2FP.SATFINITE.E4M3.F32.PACK_AB_MERGE_C R117, R35, R30, RZ ;  /* 0x0000001e2375723e */ /* 0x000fe400048070ff */
[----:B------:R-:W-:Y:S02]  /*5f60*/  F2FP.SATFINITE.E4M3.F32.PACK_AB_MERGE_C R112, R2, R0, R113 ;  /* 0x000000000270723e */ /* 0x000fe40004807071 */
[----:B------:R-:W-:Y:S02]  /*5f70*/  F2FP.SATFINITE.E4M3.F32.PACK_AB_MERGE_C R113, R21, R20, R114 ;  /* 0x000000141571723e */ /* 0x000fe40004807072 */
[----:B------:R-:W-:Y:S02]  /*5f80*/  F2FP.SATFINITE.E4M3.F32.PACK_AB_MERGE_C R114, R25, R24, R116 ;  /* 0x000000181972723e */ /* 0x000fe40004807074 */
[----:B------:R-:W-:Y:S02]  /*5f90*/  F2FP.SATFINITE.E4M3.F32.PACK_AB_MERGE_C R115, R29, R28, R117 ;  /* 0x0000001c1d73723e */ /* 0x000fe40004807075 */
[----:B------:R-:W-:Y:S03]  /*5fa0*/  IADD3 R116, PT, PT, R44, 0x1, RZ ;  /* 0x000000012c747810 */ /* 0x000fe60007ffe0ff */
[----:B------:R1:W-:Y:S01]  /*5fb0*/  STS.128 [R102+0x1010], R112 ;  /* 0x0010107066007388 */ /* 0x0003e20000000c00 */
[----:B------:R-:W-:Y:S01]  /*5fc0*/  @!PT LDS RZ, [RZ] ;  /* 0x00000000fffff984 */ /* 0x000fe20000000800 */
[----:B------:R-:W-:Y:S01]  /*5fd0*/  @!PT LDS RZ, [RZ] ;  /* 0x00000000fffff984 */ /* 0x000fe20000000800 */
[----:B------:R-:W-:Y:S01]  /*5fe0*/  @!PT LDS RZ, [RZ] ;  /* 0x00000000fffff984 */ /* 0x000fe20000000800 */
[----:B------:R-:W-:Y:S01]  /*5ff0*/  @!PT LDS RZ, [RZ] ;  /* 0x00000000fffff984 */ /* 0x000fe20000000800 */
[----:B------:R3:W-:Y:S07]  /*6000*/  MEMBAR.ALL.CTA ;  /* 0x0000000000007992 */ /* 0x0007ee0000008000 */
[----:B---3--:R-:W3:Y:S02]  /*6010*/  FENCE.VIEW.ASYNC.S ;  /* 0x00000000000073c6 */ /* 0x008ee40000000000 */
[----:B---3--:R-:W-:Y:S06]  /*6020*/  BAR.SYNC.DEFER_BLOCKING 0x1, 0x80 ;  /* 0x0042000000007b1d */ /* 0x008fec0000010000 */
[----:B------:R-:W-:Y:S05]  /*6030*/  @P0 BRA `(.L_x_94) ;  /* 0x0000000000340947 */ /* 0x000fea0003800000 */
[----:B------:R-:W-:Y:S01]  /*6040*/  UIADD3 UR12, UPT, UPT, UR43, 0x1200, URZ ;  /* 0x000012002b0c7890 */ /* 0x000fe2000fffe0ff */
[----:B------:R-:W-:Y:S01]  /*6050*/  R2UR UR9, R91 ;  /* 0x000000005b0972ca */ /* 0x000fe200000e0000 */
[----:B------:R-:W-:Y:S01]  /*6060*/  UIADD3 UR10, UP0, UPT, UR46, 0x680, URZ ;  /* 0x000006802e0a7890 */ /* 0x000fe2000ff1e0ff */
[----:B------:R-:W-:Y:S01]  /*6070*/  R2UR UR8, R97 ;  /* 0x00000000610872ca */ /* 0x000fe200000e0000 */
[----:B------:R-:W-:Y:S02]  /*6080*/  UMOV UR7, UR36 ;  /* 0x0000002400077c82 */ /* 0x000fe40008000000 */
[----:B------:R-:W-:Y:S01]  /*6090*/  IMAD.U32 R109, RZ, RZ, UR12 ;  /* 0x0000000cff6d7e24 */ /* 0x000fe2000f8e00ff */
[----:B------:R-:W-:Y:S04]  /*60a0*/  UIADD3.X UR11, UPT, UPT, URZ, UR47, URZ, UP0, !UPT ;  /* 0x0000002fff0b7290 */ /* 0x000fe800087fe4ff */
[----:B------:R-:W-:Y:S03]  /*60b0*/  R2UR UR4, R109 ;  /* 0x000000006d0472ca */ /* 0x000fe600000e0000 */
[----:B------:R-:W-:Y:S02]  /*60c0*/  USHF.L.U32 UR5, UR9, 0x6, URZ ;  /* 0x0000000609057899 */ /* 0x000fe400080006ff */
[----:B------:R-:W-:Y:S09]  /*60d0*/  USHF.L.U32 UR6, UR8, 0x6, URZ ;  /* 0x0000000608067899 */ /* 0x000ff200080006ff */
[----:B------:R3:W-:Y:S01]  /*60e0*/  UTMASTG.3D [UR4], [UR10] ;  /* 0x000000040a0073b5 */ /* 0x0007e20008010000 */
[----:B------:R0:W-:Y:S01]  /*60f0*/  UTMACMDFLUSH ;  /* 0x00000000000079b7 */ /* 0x0001e20000000000 */
[----:B---3--:R-:W-:Y:S04]  /*6100*/  DEPBAR.LE SB0, 0x0 ;  /* 0x000080000000791a */ /* 0x008fe80000000000 */
.L_x_94:
[----:B------:R-:W-:Y:S05]  /*6110*/  BSYNC.RECONVERGENT B0 ;  /* 0x0000000000007941 */ /* 0x000fea0003800200 */
.L_x_93:
[----:B------:R-:W-:Y:S01]  /*6120*/  BAR.SYNC.DEFER_BLOCKING 0x1, 0x80 ;  /* 0x0042000000007b1d */ /* 0x000fe20000010000 */
[----:B------:R-:W-:Y:S01]  /*6130*/  ISETP.NE.AND P2, PT, R110, RZ, PT ;  /* 0x000000ff6e00720c */ /* 0x000fe20003f45270 */
[----:B------:R-:W-:Y:S01]  /*6140*/  IMAD.IADD R91, R43, 0x1, R79 ;  /* 0x000000012b5b7824 */ /* 0x000fe200078e024f */
[----:B------:R-:W-:Y:S01]  /*6150*/  ISETP.NE.AND P0, PT, R111, 0x2, PT ;  /* 0x000000026f00780c */ /* 0x000fe20003f05270 */
[----:B------:R-:W-:Y:S01]  /*6160*/  IMAD.IADD R97, R45, 0x1, R90 ;  /* 0x000000012d617824 */ /* 0x000fe200078e025a */
[----:B------:R-:W-:Y:S02]  /*6170*/  ISETP.NE.AND P1, PT, R116, 0x4, PT ;  /* 0x000000047400780c */ /* 0x000fe40003f25270 */
[----:B------:R-:W-:Y:S02]  /*6180*/  SEL R0, RZ, 0x1, P0 ;  /* 0x00000001ff007807 */ /* 0x000fe40000000000 */
[----:B------:R-:W-:Y:S02]  /*6190*/  SEL R3, RZ, 0x1, P1 ;  /* 0x00000001ff037807 */ /* 0x000fe40000800000 */
[----:B------:R-:W-:Y:S02]  /*61a0*/  LOP3.LUT R107, R107, R0, RZ, 0x3c, !PT ;  /* 0x000000006b6b7212 */ /* 0x000fe400078e3cff */
[----:B------:R-:W-:Y:S02]  /*61b0*/  LOP3.LUT R108, R108, R3, RZ, 0x3c, !PT ;  /* 0x000000036c6c7212 */ /* 0x000fe400078e3cff */
[----:B------:R-:W-:Y:S02]  /*61c0*/  @P2 R2UR UR36, R105 ;  /* 0x00000000692422ca */ /* 0x000fe400000e0000 */
[----:B------:R-:W-:Y:S02]  /*61d0*/  SEL R111, R111, RZ, P0 ;  /* 0x000000ff6f6f7207 */ /* 0x000fe40000000000 */
[----:B------:R-:W-:Y:S01]  /*61e0*/  SEL R44, R116, RZ, P1 ;  /* 0x000000ff742c7207 */ /* 0x000fe20000800000 */
[----:B------:R-:W-:Y:S10]  /*61f0*/  @P2 BRA `(.L_x_95) ;  /* 0xffffffe400842947 */ /* 0x000ff4000383ffff */
[----:B------:R-:W-:Y:S05]  /*6200*/  EXIT ;  /* 0x000000000000794d */ /* 0x000fea0003800000 */
.L_x_19:
[----:B--2---:R2:W1:Y:S02]  /*6210*/  SYNCS.PHASECHK.TRANS64.TRYWAIT P0, [R3+URZ+0xe0], R2 ;  /* 0x0000e002030075a7 */ /* 0x00446400080011ff */
[----:B-1----:R-:W-:Y:S05]  /*6220*/  @!P0 NANOSLEEP.SYNCS 0x989680 ;  /* 0x009896800000895d */ /* 0x002fea0003900000 */
[----:B------:R-:W1:Y:S02]  /*6230*/  @!P0 SYNCS.PHASECHK.TRANS64 P0, [R3+URZ+0xe0], R2 ;  /* 0x0000e002030085a7 */ /* 0x000e6400080010ff */
[----:B-1----:R-:W-:Y:S05]  /*6240*/  @!P0 BRA `(.L_x_19) ;  /* 0xfffffffc00f08947 */ /* 0x002fea000383ffff */
[----:B------:R-:W-:Y:S05]  /*6250*/  BRA `(.L_x_96) ;  /* 0xffffffb000d07947 */ /* 0x000fea000383ffff */
.L_x_22:
[----:B-1----:R-:W-:-:S07]  /*6260*/  MOV R2, UR33 ;  /* 0x0000002100027c02 */ /* 0x002fce0008000f00 */
.L_x_97:
[----:B-1----:R1:W2:Y:S02]  /*6270*/  SYNCS.PHASECHK.TRANS64.TRYWAIT P0, [R2+URZ+0x28], R5 ;  /* 0x00002805020075a7 */ /* 0x0022a400080011ff */
[----:B--2---:R-:W-:Y:S05]  /*6280*/  @!P0 NANOSLEEP.SYNCS 0x989680 ;  /* 0x009896800000895d */ /* 0x004fea0003900000 */
[----:B------:R-:W2:Y:S02]  /*6290*/  @!P0 SYNCS.PHASECHK.TRANS64 P0, [R2+URZ+0x28], R5 ;  /* 0x00002805020085a7 */ /* 0x000ea400080010ff */
[----:B--2---:R-:W-:Y:S05]  /*62a0*/  @!P0 BRA `(.L_x_97) ;  /* 0xfffffffc00f08947 */ /* 0x004fea000383ffff */
[----:B------:R-:W-:Y:S05]  /*62b0*/  BRA `(.L_x_21) ;  /* 0xffffffb400207947 */ /* 0x000fea000383ffff */
.L_x_28:
[----:B-1----:R-:W-:-:S07]  /*62c0*/  MOV R2, UR17 ;  /* 0x0000001100027c02 */ /* 0x002fce0008000f00 */
.L_x_98:
[----:B-1----:R1:W2:Y:S02]  /*62d0*/  SYNCS.PHASECHK.TRANS64.TRYWAIT P0, [R2+URZ+0x28], R5 ;  /* 0x00002805020075a7 */ /* 0x0022a400080011ff */
[----:B--2---:R-:W-:Y:S05]  /*62e0*/  @!P0 NANOSLEEP.SYNCS 0x989680 ;  /* 0x009896800000895d */ /* 0x004fea0003900000 */
[----:B------:R-:W2:Y:S02]  /*62f0*/  @!P0 SYNCS.PHASECHK.TRANS64 P0, [R2+URZ+0x28], R5 ;  /* 0x00002805020085a7 */ /* 0x000ea400080010ff */
[----:B--2---:R-:W-:Y:S05]  /*6300*/  @!P0 BRA `(.L_x_98) ;  /* 0xfffffffc00f08947 */ /* 0x004fea000383ffff */
[----:B------:R-:W-:Y:S05]  /*6310*/  BRA `(.L_x_27) ;  /* 0xffffffb400c47947 */ /* 0x000fea000383ffff */
.L_x_32:
[----:B-1----:R1:W2:Y:S02]  /*6320*/  SYNCS.PHASECHK.TRANS64.TRYWAIT P0, [R2+URZ+0x70], R3 ;  /* 0x00007003020075a7 */ /* 0x0022a400080011ff */
[----:B--2---:R-:W-:Y:S05]  /*6330*/  @!P0 NANOSLEEP.SYNCS 0x989680 ;  /* 0x009896800000895d */ /* 0x004fea0003900000 */
[----:B------:R-:W2:Y:S02]  /*6340*/  @!P0 SYNCS.PHASECHK.TRANS64 P0, [R2+URZ+0x70], R3 ;  /* 0x00007003020085a7 */ /* 0x000ea400080010ff */
[----:B--2---:R-:W-:Y:S05]  /*6350*/  @!P0 BRA `(.L_x_32) ;  /* 0xfffffffc00f08947 */ /* 0x004fea000383ffff */
[----:B------:R-:W-:Y:S05]  /*6360*/  BRA `(.L_x_99) ;  /* 0xffffffb800507947 */ /* 0x000fea000383ffff */
.L_x_36:
[----:B----4-:R-:W-:-:S07]  /*6370*/  MOV R0, UR5 ;  /* 0x0000000500007c02 */ /* 0x010fce0008000f00 */
.L_x_100:
[----:B-1----:R1:W2:Y:S02]  /*6380*/  SYNCS.PHASECHK.TRANS64.TRYWAIT P0, [R0+URZ], R3 ;  /* 0x00000003000075a7 */ /* 0x0022a400080011ff */
[----:B--2---:R-:W-:Y:S05]  /*6390*/  @!P0 NANOSLEEP.SYNCS 0x989680 ;  /* 0x009896800000895d */ /* 0x004fea0003900000 */
[----:B------:R-:W2:Y:S02]  /*63a0*/  @!P0 SYNCS.PHASECHK.TRANS64 P0, [R0+URZ], R3 ;  /* 0x00000003000085a7 */ /* 0x000ea400080010ff */
[----:B--2---:R-:W-:Y:S05]  /*63b0*/  @!P0 BRA `(.L_x_100) ;  /* 0xfffffffc00f08947 */ /* 0x004fea000383ffff */
[----:B------:R-:W-:Y:S05]  /*63c0*/  BRA `(.L_x_101) ;  /* 0xffffffbc00c07947 */ /* 0x000fea000383ffff */
.L_x_37:
[----:B----4-:R-:W-:-:S07]  /*63d0*/  MOV R0, UR5 ;  /* 0x0000000500007c02 */ /* 0x010fce0008000f00 */
.L_x_102:
[----:B-1----:R1:W2:Y:S02]  /*63e0*/  SYNCS.PHASECHK.TRANS64.TRYWAIT P0, [R0+URZ], R3 ;  /* 0x00000003000075a7 */ /* 0x0022a400080011ff */
[----:B--2---:R-:W-:Y:S05]  /*63f0*/  @!P0 NANOSLEEP.SYNCS 0x989680 ;  /* 0x009896800000895d */ /* 0x004fea0003900000 */
[----:B------:R-:W2:Y:S02]  /*6400*/  @!P0 SYNCS.PHASECHK.TRANS64 P0, [R0+URZ], R3 ;  /* 0x00000003000085a7 */ /* 0x000ea400080010ff */
[----:B--2---:R-:W-:Y:S05]  /*6410*/  @!P0 BRA `(.L_x_102) ;  /* 0xfffffffc00f08947 */ /* 0x004fea000383ffff */
[----:B------:R-:W-:Y:S05]  /*6420*/  BRA `(.L_x_103) ;  /* 0xffffffbc00cc7947 */ /* 0x000fea000383ffff */
.L_x_38:
[----:B----4-:R-:W-:-:S07]  /*6430*/  MOV R0, UR5 ;  /* 0x0000000500007c02 */ /* 0x010fce0008000f00 */
.L_x_104:
[----:B-1----:R1:W2:Y:S02]  /*6440*/  SYNCS.PHASECHK.TRANS64.TRYWAIT P0, [R0+URZ], R3 ;  /* 0x00000003000075a7 */ /* 0x0022a400080011ff */
[----:B--2---:R-:W-:Y:S05]  /*6450*/  @!P0 NANOSLEEP.SYNCS 0x989680 ;  /* 0x009896800000895d */ /* 0x004fea0003900000 */
[----:B------:R-:W2:Y:S02]  /*6460*/  @!P0 SYNCS.PHASECHK.TRANS64 P0, [R0+URZ], R3 ;  /* 0x00000003000085a7 */ /* 0x000ea400080010ff */
[----:B--2---:R-:W-:Y:S05]  /*6470*/  @!P0 BRA `(.L_x_104) ;  /* 0xfffffffc00f08947 */ /* 0x004fea000383ffff */
[----:B------:R-:W-:Y:S05]  /*6480*/  BRA `(.L_x_105) ;  /* 0xffffffbc00d87947 */ /* 0x000fea000383ffff */
.L_x_39:
[----:B----4-:R-:W-:-:S07]  /*6490*/  MOV R0, UR5 ;  /* 0x0000000500007c02 */ /* 0x010fce0008000f00 */
.L_x_106:
[----:B-1----:R1:W2:Y:S02]  /*64a0*/  SYNCS.PHASECHK.TRANS64.TRYWAIT P0, [R0+URZ], R3 ;  /* 0x00000003000075a7 */ /* 0x0022a400080011ff */
[----:B--2---:R-:W-:Y:S05]  /*64b0*/  @!P0 NANOSLEEP.SYNCS 0x989680 ;  /* 0x009896800000895d */ /* 0x004fea0003900000 */
[----:B------:R-:W2:Y:S02]  /*64c0*/  @!P0 SYNCS.PHASECHK.TRANS64 P0, [R0+URZ], R3 ;  /* 0x00000003000085a7 */ /* 0x000ea400080010ff */
[----:B--2---:R-:W-:Y:S05]  /*64d0*/  @!P0 BRA `(.L_x_106) ;  /* 0xfffffffc00f08947 */ /* 0x004fea000383ffff */
[----:B------:R-:W-:Y:S05]  /*64e0*/  BRA `(.L_x_107) ;  /* 0xffffffbc00e47947 */ /* 0x000fea000383ffff */
.L_x_42:
[----:B-1----:R1:W2:Y:S02]  /*64f0*/  SYNCS.PHASECHK.TRANS64.TRYWAIT P0, [R0+URZ+0xd0], R5 ;  /* 0x0000d005000075a7 */ /* 0x0022a400080011ff */
[----:B--2---:R-:W-:Y:S05]  /*6500*/  @!P0 NANOSLEEP.SYNCS 0x989680 ;  /* 0x009896800000895d */ /* 0x004fea0003900000 */
[----:B------:R-:W2:Y:S02]  /*6510*/  @!P0 SYNCS.PHASECHK.TRANS64 P0, [R0+URZ+0xd0], R5 ;  /* 0x0000d005000085a7 */ /* 0x000ea400080010ff */
[----:B--2---:R-:W-:Y:S05]  /*6520*/  @!P0 BRA `(.L_x_42) ;  /* 0xfffffffc00f08947 */ /* 0x004fea000383ffff */
[----:B------:R-:W-:Y:S05]  /*6530*/  BRA `(.L_x_108) ;  /* 0xffffffc000407947 */ /* 0x000fea000383ffff */
.L_x_43:
[----:B------:R-:W-:-:S07]  /*6540*/  MOV R0, UR5 ;  /* 0x0000000500007c02 */ /* 0x000fce0008000f00 */
.L_x_109:
[----:B-1----:R1:W2:Y:S02]  /*6550*/  SYNCS.PHASECHK.TRANS64.TRYWAIT P0, [R0+URZ+0x80], R5 ;  /* 0x00008005000075a7 */ /* 0x0022a400080011ff */
[----:B--2---:R-:W-:Y:S05]  /*6560*/  @!P0 NANOSLEEP.SYNCS 0x989680 ;  /* 0x009896800000895d */ /* 0x004fea0003900000 */
[----:B------:R-:W2:Y:S02]  /*6570*/  @!P0 SYNCS.PHASECHK.TRANS64 P0, [R0+URZ+0x80], R5 ;  /* 0x00008005000085a7 */ /* 0x000ea400080010ff */
[----:B--2---:R-:W-:Y:S05]  /*6580*/  @!P0 BRA `(.L_x_109) ;  /* 0xfffffffc00f08947 */ /* 0x004fea000383ffff */
[----:B------:R-:W-:Y:S05]  /*6590*/  BRA `(.L_x_110) ;  /* 0xffffffc000507947 */ /* 0x000fea000383ffff */
.L_x_44:
[----:B-1----:R1:W2:Y:S02]  /*65a0*/  SYNCS.PHASECHK.TRANS64.TRYWAIT P1, [R0+URZ+0x70], R5 ;  /* 0x00007005000075a7 */ /* 0x0022a400080211ff */
[----:B--2---:R-:W-:Y:S05]  /*65b0*/  @!P1 NANOSLEEP.SYNCS 0x989680 ;  /* 0x009896800000995d */ /* 0x004fea0003900000 */
[----:B------:R-:W2:Y:S02]  /*65c0*/  @!P1 SYNCS.PHASECHK.TRANS64 P1, [R0+URZ+0x70], R5 ;  /* 0x00007005000095a7 */ /* 0x000ea400080210ff */
[----:B--2---:R-:W-:Y:S05]  /*65d0*/  @!P1 BRA `(.L_x_44) ;  /* 0xfffffffc00f09947 */ /* 0x004fea000383ffff */
[----:B------:R-:W-:Y:S05]  /*65e0*/  BRA `(.L_x_111) ;  /* 0xffffffc000807947 */ /* 0x000fea000383ffff */
.L_x_47:
[----:B------:R-:W-:-:S07]  /*65f0*/  MOV R0, UR5 ;  /* 0x0000000500007c02 */ /* 0x000fce0008000f00 */
.L_x_112:
[----:B-1----:R1:W2:Y:S02]  /*6600*/  SYNCS.PHASECHK.TRANS64.TRYWAIT P0, [R0+URZ+0x80], R3 ;  /* 0x00008003000075a7 */ /* 0x0022a400080011ff */
[----:B--2---:R-:W-:Y:S05]  /*6610*/  @!P0 NANOSLEEP.SYNCS 0x989680 ;  /* 0x009896800000895d */ /* 0x004fea0003900000 */
[----:B------:R-:W2:Y:S02]  /*6620*/  @!P0 SYNCS.PHASECHK.TRANS64 P0, [R0+URZ+0x80], R3 ;  /* 0x00008003000085a7 */ /* 0x000ea400080010ff */
[----:B--2---:R-:W-:Y:S05]  /*6630*/  @!P0 BRA `(.L_x_112) ;  /* 0xfffffffc00f08947 */ /* 0x004fea000383ffff */
[----:B------:R-:W-:Y:S05]  /*6640*/  BRA `(.L_x_46) ;  /* 0xffffffc000d47947 */ /* 0x000fea000383ffff */
.L_x_54:
[----:B-1----:R1:W2:Y:S02]  /*6650*/  SYNCS.PHASECHK.TRANS64.TRYWAIT P1, [R0+URZ+0x70], R5 ;  /* 0x00007005000075a7 */ /* 0x0022a400080211ff */
[----:B--2---:R-:W-:Y:S05]  /*6660*/  @!P1 NANOSLEEP.SYNCS 0x989680 ;  /* 0x009896800000995d */ /* 0x004fea0003900000 */
[----:B------:R-:W2:Y:S02]  /*6670*/  @!P1 SYNCS.PHASECHK.TRANS64 P1, [R0+URZ+0x70], R5 ;  /* 0x00007005000095a7 */ /* 0x000ea400080210ff */
[----:B--2---:R-:W-:Y:S05]  /*6680*/  @!P1 BRA `(.L_x_54) ;  /* 0xfffffffc00f09947 */ /* 0x004fea000383ffff */
[----:B------:R-:W-:Y:S05]  /*6690*/  BRA `(.L_x_113) ;  /* 0xffffffc800447947 */ /* 0x000fea000383ffff */
.L_x_55:
[----:B------:R-:W-:-:S07]  /*66a0*/  MOV R3, UR7 ;  /* 0x0000000700037c02 */ /* 0x000fce0008000f00 */
.L_x_114:
[----:B-1----:R1:W2:Y:S02]  /*66b0*/  SYNCS.PHASECHK.TRANS64.TRYWAIT P0, [R3+URZ+0xb0], R0 ;  /* 0x0000b000030075a7 */ /* 0x0022a400080011ff */
[----:B--2---:R-:W-:Y:S05]  /*66c0*/  @!P0 NANOSLEEP.SYNCS 0x989680 ;  /* 0x009896800000895d */ /* 0x004fea0003900000 */
[----:B------:R-:W2:Y:S02]  /*66d0*/  @!P0 SYNCS.PHASECHK.TRANS64 P0, [R3+URZ+0xb0], R0 ;  /* 0x0000b000030085a7 */ /* 0x000ea400080010ff */
[----:B--2---:R-:W-:Y:S05]  /*66e0*/  @!P0 BRA `(.L_x_114) ;  /* 0xfffffffc00f08947 */ /* 0x004fea000383ffff */
[----:B------:R-:W-:Y:S05]  /*66f0*/  BRA `(.L_x_115) ;  /* 0xffffffc800947947 */ /* 0x000fea000383ffff */
.L_x_58:
[----:B------:R-:W-:Y:S07]  /*6700*/  MOV R0, UR6 ;  /* 0x0000000600007c02 */ /* 0x000fee0008000f00 */
.L_x_116:
[----:B-1----:R1:W2:Y:S02]  /*6710*/  SYNCS.PHASECHK.TRANS64.TRYWAIT P0, [R0+URZ], R3 ;  /* 0x00000003000075a7 */ /* 0x0022a400080011ff */
[----:B--2---:R-:W-:Y:S05]  /*6720*/  @!P0 NANOSLEEP.SYNCS 0x989680 ;  /* 0x009896800000895d */ /* 0x004fea0003900000 */
[----:B------:R-:W2:Y:S02]  /*6730*/  @!P0 SYNCS.PHASECHK.TRANS64 P0, [R0+URZ], R3 ;  /* 0x00000003000085a7 */ /* 0x000ea400080010ff */
[----:B--2---:R-:W-:Y:S05]  /*6740*/  @!P0 BRA `(.L_x_116) ;  /* 0xfffffffc00f08947 */ /* 0x004fea000383ffff */
[----:B------:R-:W-:Y:S05]  /*6750*/  BRA `(.L_x_57) ;  /* 0xffffffc800b07947 */ /* 0x000fea000383ffff */
.L_x_61:
[----:B------:R-:W-:-:S07]  /*6760*/  MOV R0, UR6 ;  /* 0x0000000600007c02 */ /* 0x000fce0008000f00 */
.L_x_117:
[----:B--2---:R2:W4:Y:S02]  /*6770*/  SYNCS.PHASECHK.TRANS64.TRYWAIT P0, [R0+URZ], R3 ;  /* 0x00000003000075a7 */ /* 0x00452400080011ff */
[----:B----4-:R-:W-:Y:S05]  /*6780*/  @!P0 NANOSLEEP.SYNCS 0x989680 ;  /* 0x009896800000895d */ /* 0x010fea0003900000 */
[----:B------:R-:W4:Y:S02]  /*6790*/  @!P0 SYNCS.PHASECHK.TRANS64 P0, [R0+URZ], R3 ;  /* 0x00000003000085a7 */ /* 0x000f2400080010ff */
[----:B----4-:R-:W-:Y:S05]  /*67a0*/  @!P0 BRA `(.L_x_117) ;  /* 0xfffffffc00f08947 */ /* 0x010fea000383ffff */
[----:B------:R-:W-:Y:S05]  /*67b0*/  BRA `(.L_x_118) ;  /* 0xffffffcc008c7947 */ /* 0x000fea000383ffff */
.L_x_62:
[----:B------:R-:W-:-:S07]  /*67c0*/  MOV R0, UR6 ;  /* 0x0000000600007c02 */ /* 0x000fce0008000f00 */
.L_x_119:
[----:B-1----:R1:W2:Y:S02]  /*67d0*/  SYNCS.PHASECHK.TRANS64.TRYWAIT P0, [R0+URZ], R3 ;  /* 0x00000003000075a7 */ /* 0x0022a400080011ff */
[----:B--2---:R-:W-:Y:S05]  /*67e0*/  @!P0 NANOSLEEP.SYNCS 0x989680 ;  /* 0x009896800000895d */ /* 0x004fea0003900000 */
[----:B------:R-:W2:Y:S02]  /*67f0*/  @!P0 SYNCS.PHASECHK.TRANS64 P0, [R0+URZ], R3 ;  /* 0x00000003000085a7 */ /* 0x000ea400080010ff */
[----:B--2---:R-:W-:Y:S05]  /*6800*/  @!P0 BRA `(.L_x_119) ;  /* 0xfffffffc00f08947 */ /* 0x004fea000383ffff */
[----:B------:R-:W-:Y:S05]  /*6810*/  BRA `(.L_x_120) ;  /* 0xffffffcc00987947 */ /* 0x000fea000383ffff */
.L_x_63:
[----:B------:R-:W-:-:S07]  /*6820*/  MOV R0, UR6 ;  /* 0x0000000600007c02 */ /* 0x000fce0008000f00 */
.L_x_121:
[----:B-1----:R1:W2:Y:S02]  /*6830*/  SYNCS.PHASECHK.TRANS64.TRYWAIT P0, [R0+URZ], R3 ;  /* 0x00000003000075a7 */ /* 0x0022a400080011ff */
[----:B--2---:R-:W-:Y:S05]  /*6840*/  @!P0 NANOSLEEP.SYNCS 0x989680 ;  /* 0x009896800000895d */ /* 0x004fea0003900000 */
[----:B------:R-:W2:Y:S02]  /*6850*/  @!P0 SYNCS.PHASECHK.TRANS64 P0, [R0+URZ], R3 ;  /* 0x00000003000085a7 */ /* 0x000ea400080010ff */
[----:B--2---:R-:W-:Y:S05]  /*6860*/  @!P0 BRA `(.L_x_121) ;  /* 0xfffffffc00f08947 */ /* 0x004fea000383ffff */
[----:B------:R-:W-:Y:S05]  /*6870*/  BRA `(.L_x_122) ;  /* 0xffffffcc00a47947 */ /* 0x000fea000383ffff */
.L_x_64:
[----:B------:R-:W-:-:S07]  /*6880*/  MOV R0, UR7 ;  /* 0x0000000700007c02 */ /* 0x000fce0008000f00 */
.L_x_123:
[----:B-1----:R1:W2:Y:S02]  /*6890*/  SYNCS.PHASECHK.TRANS64.TRYWAIT P0, [R0+URZ], R3 ;  /* 0x00000003000075a7 */ /* 0x0022a400080011ff */
[----:B--2---:R-:W-:Y:S05]  /*68a0*/  @!P0 NANOSLEEP.SYNCS 0x989680 ;  /* 0x009896800000895d */ /* 0x004fea0003900000 */
[----:B------:R-:W2:Y:S02]  /*68b0*/  @!P0 SYNCS.PHASECHK.TRANS64 P0, [R0+URZ], R3 ;  /* 0x00000003000085a7 */ /* 0x000ea400080010ff */
[----:B--2---:R-:W-:Y:S05]  /*68c0*/  @!P0 BRA `(.L_x_123) ;  /* 0xfffffffc00f08947 */ /* 0x004fea000383ffff */
[----:B------:R-:W-:Y:S05]  /*68d0*/  BRA `(.L_x_124) ;  /* 0xffffffcc00b07947 */ /* 0x000fea000383ffff */
.L_x_69:
[----:B---3--:R3:W1:Y:S02]  /*68e0*/  SYNCS.PHASECHK.TRANS64.TRYWAIT P0, [R0+URZ+0x70], R3 ;  /* 0x00007003000075a7 */ /* 0x00866400080011ff */
[----:B-1----:R-:W-:Y:S05]  /*68f0*/  @!P0 NANOSLEEP.SYNCS 0x989680 ;  /* 0x009896800000895d */ /* 0x002fea0003900000 */
[----:B------:R-:W1:Y:S02]  /*6900*/  @!P0 SYNCS.PHASECHK.TRANS64 P0, [R0+URZ+0x70], R3 ;  /* 0x00007003000085a7 */ /* 0x000e6400080010ff */
[----:B-1----:R-:W-:Y:S05]  /*6910*/  @!P0 BRA `(.L_x_69) ;  /* 0xfffffffc00f08947 */ /* 0x002fea000383ffff */
[----:B------:R-:W-:Y:S05]  /*6920*/  BRA `(.L_x_125) ;  /* 0xffffffd000ac7947 */ /* 0x000fea000383ffff */
.L_x_72:
[----:B------:R-:W-:Y:S07]  /*6930*/  MOV R0, UR6 ;  /* 0x0000000600007c02 */ /* 0x000fee0008000f00 */
.L_x_126:
[----:B-1----:R1:W3:Y:S02]  /*6940*/  SYNCS.PHASECHK.TRANS64.TRYWAIT P0, [R0+URZ+0x68], R3 ;  /* 0x00006803000075a7 */ /* 0x0022e400080011ff */
[----:B---3--:R-:W-:Y:S05]  /*6950*/  @!P0 NANOSLEEP.SYNCS 0x989680 ;  /* 0x009896800000895d */ /* 0x008fea0003900000 */
[----:B------:R-:W3:Y:S02]  /*6960*/  @!P0 SYNCS.PHASECHK.TRANS64 P0, [R0+URZ+0x68], R3 ;  /* 0x00006803000085a7 */ /* 0x000ee400080010ff */
[----:B---3--:R-:W-:Y:S05]  /*6970*/  @!P0 BRA `(.L_x_126) ;  /* 0xfffffffc00f08947 */ /* 0x008fea000383ffff */
[----:B------:R-:W-:Y:S05]  /*6980*/  BRA `(.L_x_71) ;  /* 0xffffffd400987947 */ /* 0x000fea000383ffff */
.L_x_75:
[----:B------:R-:W-:Y:S07]  /*6990*/  MOV R3, UR6 ;  /* 0x0000000600037c02 */ /* 0x000fee0008000f00 */
.L_x_127:
[----:B-1----:R1:W2:Y:S02]  /*69a0*/  SYNCS.PHASECHK.TRANS64.TRYWAIT P2, [R3+URZ+0x58], R26 ;  /* 0x0000581a030075a7 */ /* 0x0022a400080411ff */
[----:B--2---:R-:W-:Y:S05]  /*69b0*/  @!P2 NANOSLEEP.SYNCS 0x989680 ;  /* 0x009896800000a95d */ /* 0x004fea0003900000 */
[----:B------:R-:W2:Y:S02]  /*69c0*/  @!P2 SYNCS.PHASECHK.TRANS64 P2, [R3+URZ+0x58], R26 ;  /* 0x0000581a0300a5a7 */ /* 0x000ea400080410ff */
[----:B--2---:R-:W-:Y:S05]  /*69d0*/  @!P2 BRA `(.L_x_127) ;  /* 0xfffffffc00f0a947 */ /* 0x004fea000383ffff */
[----:B------:R-:W-:Y:S05]  /*69e0*/  BRA `(.L_x_128) ;  /* 0xffffffd8002c7947 */ /* 0x000fea000383ffff */
.L_x_78:
[----:B--2---:R2:W4:Y:S02]  /*69f0*/  SYNCS.PHASECHK.TRANS64.TRYWAIT P0, [R0+URZ+0x70], R3 ;  /* 0x00007003000075a7 */ /* 0x00452400080011ff */
[----:B----4-:R-:W-:Y:S05]  /*6a00*/  @!P0 NANOSLEEP.SYNCS 0x989680 ;  /* 0x009896800000895d */ /* 0x010fea0003900000 */
[----:B------:R-:W4:Y:S02]  /*6a10*/  @!P0 SYNCS.PHASECHK.TRANS64 P0, [R0+URZ+0x70], R3 ;  /* 0x00007003000085a7 */ /* 0x000f2400080010ff */
[----:B----4-:R-:W-:Y:S05]  /*6a20*/  @!P0 BRA `(.L_x_78) ;  /* 0xfffffffc00f08947 */ /* 0x010fea000383ffff */
[----:B------:R-:W-:Y:S05]  /*6a30*/  BRA `(.L_x_129) ;  /* 0xffffffdc00887947 */ /* 0x000fea000383ffff */
.L_x_89:
[----:B-1----:R-:W-:Y:S04]  /*6a40*/  MOV R0, UR43 ;  /* 0x0000002b00007c02 */ /* 0x002fe80008000f00 */
[----:B------:R1:W2:Y:S03]  /*6a50*/  SYNCS.PHASECHK.TRANS64.TRYWAIT P1, [R0+URZ+0x50], R3 ;  /* 0x00005003000075a7 */ /* 0x0002a600080211ff */
[----:B--2---:R-:W-:Y:S05]  /*6a60*/  @!P1 NANOSLEEP.SYNCS 0x989680 ;  /* 0x009896800000995d */ /* 0x004fea0003900000 */
[----:B------:R-:W2:Y:S02]  /*6a70*/  @!P1 SYNCS.PHASECHK.TRANS64 P1, [R0+URZ+0x50], R3 ;  /* 0x00005003000095a7 */ /* 0x000ea400080210ff */
[----:B--2---:R-:W-:Y:S05]  /*6a80*/  @!P1 BRA `(.L_x_89) ;  /* 0xfffffffc00ec9947 */ /* 0x004fea000383ffff */
[----:B------:R-:W-:Y:S05]  /*6a90*/  BRA `(.L_x_88) ;  /* 0xffffffe8007c7947 */ /* 0x000fea000383ffff */
.L_x_91:
[----:B-1----:R1:W4:Y:S02]  /*6aa0*/  SYNCS.PHASECHK.TRANS64.TRYWAIT P1, [R92+URZ+0x90], R7 ;  /* 0x000090075c0075a7 */ /* 0x00232400080211ff */
[----:B----4-:R-:W-:Y:S05]  /*6ab0*/  @!P1 NANOSLEEP.SYNCS 0x989680 ;  /* 0x009896800000995d */ /* 0x010fea0003900000 */
[----:B------:R-:W4:Y:S02]  /*6ac0*/  @!P1 SYNCS.PHASECHK.TRANS64 P1, [R92+URZ+0x90], R7 ;  /* 0x000090075c0095a7 */ /* 0x000f2400080210ff */
[----:B----4-:R-:W-:Y:S05]  /*6ad0*/  @!P1 BRA `(.L_x_91) ;  /* 0xfffffffc00f09947 */ /* 0x010fea000383ffff */
[----:B------:R-:W-:Y:S05]  /*6ae0*/  BRA `(.L_x_90) ;  /* 0xffffffe800b87947 */ /* 0x000fea000383ffff */
        .weak           $__internal_0_$__cuda_sm10x_tcgen05_guardrail_trap_col_being_dealloced_not_returned_by_alloc
        .type           $__internal_0_$__cuda_sm10x_tcgen05_guardrail_trap_col_being_dealloced_not_returned_by_alloc,@function
        .size           $__internal_0_$__cuda_sm10x_tcgen05_guardrail_trap_col_being_dealloced_not_returned_by_alloc,($__internal_1_$__cuda_sm10x_tcgen05_guardrail_trap_phase_invalid_during_alloc - $__internal_0_$__cuda_sm10x_tcgen05_guardrail_trap_col_being_dealloced_not_returned_by_alloc)
$__internal_0_$__cuda_sm10x_tcgen05_guardrail_trap_col_being_dealloced_not_returned_by_alloc:
[----:B------:R-:W-:Y:S05]  /*6af0*/  BPT.TRAP 0x1 ;  /* 0x000000040000795c */ /* 0x000fea0000300000 */
[----:B------:R-:W-:-:S04]  /*6b00*/  HFMA2 R3, -RZ, RZ, 0, 0 ;  /* 0x00000000ff037431 */ /* 0x000fc800000001ff */
[----:B------:R-:W-:Y:S05]  /*6b10*/  RET.REL.NODEC R2 `(_ZN7cutlass13device_kernelINS_4gemm6kernel13GemmUniversalIN4cute5tupleIJiiiiEEENS1_10collective13CollectiveMmaINS1_35MainloopSm100TmaUmmaWarpSpecializedILi5ELi2ELi4ENS5_IJNS4_1CILi1EEESB_SB_EEEEENS5_IJNSA_ILi64EEESE_NSA_ILi128EEEEEENS_12float_e4m3_tENS5_IJlSB_lEEESH_SI_NS4_8TiledMMAINS4_8MMA_AtomIJNS4_10MMA_TraitsINS4_19SM100_MMA_F8F6F4_SSEJSH_SH_fSE_SE_NS4_17integral_constantINS4_4UMMA5MajorELSP_0EEESQ_NSN_INSO_7ScaleInELSR_0EEESS_EEEEEENS4_6LayoutISC_NS5_IJNSA_ILi0EEESW_SW_EEEEENS5_IJNS4_10UnderscoreESZ_SZ_EEEEENS4_13SM90_TMA_LOADENS4_14ComposedLayoutINS4_7SwizzleILi3ELi4ELi3EEENS4_18smem_ptr_flag_bitsILi8EEENSV_INS5_IJNSA_ILi8EEESF_EEENS5_IJSF_SB_EEEEEEEvNS4_8identityES12_S1C_vS1D_EENS_8epilogue10collective18CollectiveEpilogueINS1F_23Sm100TmaWarpSpecializedILi1ELi1ELi32ELb0ELb0EEEJSG_NS5_IJNSV_ISE_SB_EES1K_EEESH_SI_SH_SI_NS1F_6fusion15FusionCallbacksIS1J_NS1M_17LinearCombinationISH_fSH_fLNS_15FloatRoundStyleE2EEESG_S1L_JEEENS4_5SM1004TMEM4LOAD26SM100_TMEM_LOAD_16dp32b32xES12_NS13_INS14_ILi2ELi4ELi3EEES17_NSV_INS5_IJS18_SE_EEENS5_IJSE_SB_EEEEEEENS4_39AutoVectorizingCopyWithAssumedAlignmentILi128EEENS4_14SM90_TMA_STOREES20_S22_S22_EEEvvEEEEvNT_6ParamsE) ;  /* 0xffffff9402387950 */ /* 0x000fea0003c3ffff */
        .weak           $__internal_1_$__cuda_sm10x_tcgen05_guardrail_trap_phase_invalid_during_alloc
        .type           $__internal_1_$__cuda_sm10x_tcgen05_guardrail_trap_phase_invalid_during_alloc,@function
        .size           $__internal_1_$__cuda_sm10x_tcgen05_guardrail_trap_phase_invalid_during_alloc,($__internal_2_$__cuda_sm10x_tcgen05_guardrail_trap_unallocated_columns_being_dealloced - $__internal_1_$__cuda_sm10x_tcgen05_guardrail_trap_phase_invalid_during_alloc)
$__internal_1_$__cuda_sm10x_tcgen05_guardrail_trap_phase_invalid_during_alloc:
[----:B------:R-:W-:Y:S05]  /*6b20*/  BPT.TRAP 0x1 ;  /* 0x000000040000795c */ /* 0x000fea0000300000 */
[----:B------:R-:W-:-:S04]  /*6b30*/  MOV R3, 0x0 ;  /* 0x0000000000037802 */ /* 0x000fc80000000f00 */
[----:B------:R-:W-:Y:S05]  /*6b40*/  RET.REL.NODEC R2 `(_ZN7cutlass13device_kernelINS_4gemm6kernel13GemmUniversalIN4cute5tupleIJiiiiEEENS1_10collective13CollectiveMmaINS1_35MainloopSm100TmaUmmaWarpSpecializedILi5ELi2ELi4ENS5_IJNS4_1CILi1EEESB_SB_EEEEENS5_IJNSA_ILi64EEESE_NSA_ILi128EEEEEENS_12float_e4m3_tENS5_IJlSB_lEEESH_SI_NS4_8TiledMMAINS4_8MMA_AtomIJNS4_10MMA_TraitsINS4_19SM100_MMA_F8F6F4_SSEJSH_SH_fSE_SE_NS4_17integral_constantINS4_4UMMA5MajorELSP_0EEESQ_NSN_INSO_7ScaleInELSR_0EEESS_EEEEEENS4_6LayoutISC_NS5_IJNSA_ILi0EEESW_SW_EEEEENS5_IJNS4_10UnderscoreESZ_SZ_EEEEENS4_13SM90_TMA_LOADENS4_14ComposedLayoutINS4_7SwizzleILi3ELi4ELi3EEENS4_18smem_ptr_flag_bitsILi8EEENSV_INS5_IJNSA_ILi8EEESF_EEENS5_IJSF_SB_EEEEEEEvNS4_8identityES12_S1C_vS1D_EENS_8epilogue10collective18CollectiveEpilogueINS1F_23Sm100TmaWarpSpecializedILi1ELi1ELi32ELb0ELb0EEEJSG_NS5_IJNSV_ISE_SB_EES1K_EEESH_SI_SH_SI_NS1F_6fusion15FusionCallbacksIS1J_NS1M_17LinearCombinationISH_fSH_fLNS_15FloatRoundStyleE2EEESG_S1L_JEEENS4_5SM1004TMEM4LOAD26SM100_TMEM_LOAD_16dp32b32xES12_NS13_INS14_ILi2ELi4ELi3EEES17_NSV_INS5_IJS18_SE_EEENS5_IJSE_SB_EEEEEEENS4_39AutoVectorizingCopyWithAssumedAlignmentILi128EEENS4_14SM90_TMA_STOREES20_S22_S22_EEEvvEEEEvNT_6ParamsE) ;  /* 0xffffff94022c7950 */ /* 0x000fea0003c3ffff */
        .weak           $__internal_2_$__cuda_sm10x_tcgen05_guardrail_trap_unallocated_columns_being_dealloced
        .type           $__internal_2_$__cuda_sm10x_tcgen05_guardrail_trap_unallocated_columns_being_dealloced,@function
        .size           $__internal_2_$__cuda_sm10x_tcgen05_guardrail_trap_unallocated_columns_being_dealloced,(.L_x_131 - $__internal_2_$__cuda_sm10x_tcgen05_guardrail_trap_unallocated_columns_being_dealloced)
$__internal_2_$__cuda_sm10x_tcgen05_guardrail_trap_unallocated_columns_being_dealloced:
[----:B------:R-:W-:Y:S05]  /*6b50*/  BPT.TRAP 0x1 ;  /* 0x000000040000795c */ /* 0x000fea0000300000 */
[----:B------:R-:W-:-:S04]  /*6b60*/  HFMA2 R3, -RZ, RZ, 0, 0 ;  /* 0x00000000ff037431 */ /* 0x000fc800000001ff */
[----:B------:R-:W-:Y:S05]  /*6b70*/  RET.REL.NODEC R2 `(_ZN7cutlass13device_kernelINS_4gemm6kernel13GemmUniversalIN4cute5tupleIJiiiiEEENS1_10collective13CollectiveMmaINS1_35MainloopSm100TmaUmmaWarpSpecializedILi5ELi2ELi4ENS5_IJNS4_1CILi1EEESB_SB_EEEEENS5_IJNSA_ILi64EEESE_NSA_ILi128EEEEEENS_12float_e4m3_tENS5_IJlSB_lEEESH_SI_NS4_8TiledMMAINS4_8MMA_AtomIJNS4_10MMA_TraitsINS4_19SM100_MMA_F8F6F4_SSEJSH_SH_fSE_SE_NS4_17integral_constantINS4_4UMMA5MajorELSP_0EEESQ_NSN_INSO_7ScaleInELSR_0EEESS_EEEEEENS4_6LayoutISC_NS5_IJNSA_ILi0EEESW_SW_EEEEENS5_IJNS4_10UnderscoreESZ_SZ_EEEEENS4_13SM90_TMA_LOADENS4_14ComposedLayoutINS4_7SwizzleILi3ELi4ELi3EEENS4_18smem_ptr_flag_bitsILi8EEENSV_INS5_IJNSA_ILi8EEESF_EEENS5_IJSF_SB_EEEEEEEvNS4_8identityES12_S1C_vS1D_EENS_8epilogue10collective18CollectiveEpilogueINS1F_23Sm100TmaWarpSpecializedILi1ELi1ELi32ELb0ELb0EEEJSG_NS5_IJNSV_ISE_SB_EES1K_EEESH_SI_SH_SI_NS1F_6fusion15FusionCallbacksIS1J_NS1M_17LinearCombinationISH_fSH_fLNS_15FloatRoundStyleE2EEESG_S1L_JEEENS4_5SM1004TMEM4LOAD26SM100_TMEM_LOAD_16dp32b32xES12_NS13_INS14_ILi2ELi4ELi3EEES17_NSV_INS5_IJS18_SE_EEENS5_IJSE_SB_EEEEEEENS4_39AutoVectorizingCopyWithAssumedAlignmentILi128EEENS4_14SM90_TMA_STOREES20_S22_S22_EEEvvEEEEvNT_6ParamsE) ;  /* 0xffffff9402207950 */ /* 0x000fea0003c3ffff */
.L_x_130:
[----:B------:R-:W-:-:S00]  /*6b80*/  BRA `(.L_x_130) ;  /* 0xfffffffc00fc7947 */ /* 0x000fc0000383ffff */
[----:B------:R-:W-:-:S00]  /*6b90*/  NOP ;  /* 0x0000000000007918 */ /* 0x000fc00000000000 */
        /* <DEDUP_REMOVED lines=14> */
.L_x_131:


//--------------------- .nv.global.init           --------------------------
	.section	.nv.global.init,"aw",@progbits
.nv.global.init:
	.type		$str$27,@object
	.size		$str$27,($str$28 - $str$27)
$str$27:
        /*0000*/ 	.byte	0x28, 0x61, 0x64, 0x64, 0x72, 0x65, 0x73, 0x73, 0x20, 0x26, 0x20, 0x6d, 0x61, 0x73, 0x6b, 0x29
        /*0010*/ 	.byte	0x20, 0x3d, 0x3d, 0x20, 0x30, 0x00
	.type		$str$28,@object
	.size		$str$28,($str$26 - $str$28)
$str$28:
        /*0016*/ 	.byte	0x2f, 0x74, 0x6d, 0x70, 0x2f, 0x63, 0x75, 0x74, 0x6c, 0x61, 0x73, 0x73, 0x5f, 0x73, 0x77, 0x65
        /*0026*/ 	.byte	0x65, 0x70, 0x5f, 0x73, 0x72, 0x63, 0x2f, 0x69, 0x6e, 0x63, 0x6c, 0x75, 0x64, 0x65, 0x2f, 0x63
        /*0036*/ 	.byte	0x75, 0x74, 0x65, 0x2f, 0x70, 0x6f, 0x69, 0x6e, 0x74, 0x65, 0x72, 0x5f, 0x66, 0x6c, 0x61, 0x67
        /*0046*/ 	.byte	0x67, 0x65, 0x64, 0x2e, 0x68, 0x70, 0x70, 0x00
	.type		$str$26,@object
	.size		$str$26,($str$25 - $str$26)
$str$26:
        /*004e*/ 	.byte	0x2f, 0x74, 0x6d, 0x70, 0x2f, 0x63, 0x75, 0x74, 0x6c, 0x61, 0x73, 0x73, 0x5f, 0x73, 0x77, 0x65
        /*005e*/ 	.byte	0x65, 0x70, 0x5f, 0x73, 0x72, 0x63, 0x2f, 0x69, 0x6e, 0x63, 0x6c, 0x75, 0x64, 0x65, 0x2f, 0x63
        /*006e*/ 	.byte	0x75, 0x74, 0x65, 0x2f, 0x61, 0x74, 0x6f, 0x6d, 0x2f, 0x63, 0x6f, 0x70, 0x79, 0x5f, 0x74, 0x72
        /*007e*/ 	.byte	0x61, 0x69, 0x74, 0x73, 0x5f, 0x73, 0x6d, 0x31, 0x30, 0x30, 0x2e, 0x68, 0x70, 0x70, 0x00
	.type		$str$25,@object
	.size		$str$25,(__unnamed_1 - $str$25)
$str$25:
        /*008d*/ 	.byte	0x28, 0x28, 0x75, 0x69, 0x6e, 0x74, 0x33, 0x32, 0x5f, 0x74, 0x28, 0x74, 0x68, 0x72, 0x65, 0x61
        /*009d*/ 	.byte	0x64, 0x49, 0x64, 0x78, 0x2e, 0x78, 0x29, 0x20, 0x2f, 0x20, 0x33, 0x32, 0x29, 0x20, 0x25, 0x20
        /*00ad*/ 	.byte	0x34, 0x29, 0x20, 0x3d, 0x3d, 0x20, 0x28, 0x28, 0x28, 0x74, 0x6d, 0x65, 0x6d, 0x5f, 0x61, 0x64
        /*00bd*/ 	.byte	0x64, 0x72, 0x20, 0x3e, 0x3e, 0x20, 0x31, 0x36, 0x29, 0x20, 0x2f, 0x20, 0x33, 0x32, 0x29, 0x20
        /*00cd*/ 	.byte	0x25, 0x20, 0x34, 0x29, 0x00
	.type		__unnamed_1,@object
	.size		__unnamed_1,(__unnamed_2 - __unnamed_1)
__unnamed_1:
        /*00d2*/ 	.byte	0x61, 0x75, 0x74, 0x6f, 0x20, 0x63, 0x75, 0x74, 0x65, 0x3a, 0x3a, 0x61, 0x73, 0x5f, 0x70, 0x6f
        /* <DEDUP_REMOVED lines=24> */
        /*0262*/ 	.byte	0x3c, 0x34, 0x30, 0x39, 0x36, 0x3e, 0x3e, 0x3e, 0x3e, 0x5d, 0x00
	.type		__unnamed_2,@object
	.size		__unnamed_2,(.L_2 - __unnamed_2)
__unnamed_2:
        /* <DEDUP_REMOVED lines=40> */
        /*04ed*/ 	.byte	0x74, 0x65, 0x3a, 0x3a, 0x43, 0x3c, 0x30, 0x3e, 0x3e, 0x3e, 0x3e, 0x5d, 0x00
.L_2:


//--------------------- .nv.shared._ZN7cutlass13device_kernelINS_4gemm6kernel13GemmUniversalIN4cute5tupleIJiiiiEEENS1_10collective13CollectiveMmaINS1_35MainloopSm100TmaUmmaWarpSpecializedILi5ELi2ELi4ENS5_IJNS4_1CILi1EEESB_SB_EEEEENS5_IJNSA_ILi64EEESE_NSA_ILi128EEEEEENS_12float_e4m3_tENS5_IJlSB_lEEESH_SI_NS4_8TiledMMAINS4_8MMA_AtomIJNS4_10MMA_TraitsINS4_19SM100_MMA_F8F6F4_SSEJSH_SH_fSE_SE_NS4_17integral_constantINS4_4UMMA5MajorELSP_0EEESQ_NSN_INSO_7ScaleInELSR_0EEESS_EEEEEENS4_6LayoutISC_NS5_IJNSA_ILi0EEESW_SW_EEEEENS5_IJNS4_10UnderscoreESZ_SZ_EEEEENS4_13SM90_TMA_LOADENS4_14ComposedLayoutINS4_7SwizzleILi3ELi4ELi3EEENS4_18smem_ptr_flag_bitsILi8EEENSV_INS5_IJNSA_ILi8EEESF_EEENS5_IJSF_SB_EEEEEEEvNS4_8identityES12_S1C_vS1D_EENS_8epilogue10collective18CollectiveEpilogueINS1F_23Sm100TmaWarpSpecializedILi1ELi1ELi32ELb0ELb0EEEJSG_NS5_IJNSV_ISE_SB_EES1K_EEESH_SI_SH_SI_NS1F_6fusion15FusionCallbacksIS1J_NS1M_17LinearCombinationISH_fSH_fLNS_15FloatRoundStyleE2EEESG_S1L_JEEENS4_5SM1004TMEM4LOAD26SM100_TMEM_LOAD_16dp32b32xES12_NS13_INS14_ILi2ELi4ELi3EEES17_NSV_INS5_IJS18_SE_EEENS5_IJSE_SB_EEEEEEENS4_39AutoVectorizingCopyWithAssumedAlignmentILi128EEENS4_14SM90_TMA_STOREES20_S22_S22_EEEvvEEEEvNT_6ParamsE --------------------------
	.section	.nv.shared._ZN7cutlass13device_kernelINS_4gemm6kernel13GemmUniversalIN4cute5tupleIJiiiiEEENS1_10collective13CollectiveMmaINS1_35MainloopSm100TmaUmmaWarpSpecializedILi5ELi2ELi4ENS5_IJNS4_1CILi1EEESB_SB_EEEEENS5_IJNSA_ILi64EEESE_NSA_ILi128EEEEEENS_12float_e4m3_tENS5_IJlSB_lEEESH_SI_NS4_8TiledMMAINS4_8MMA_AtomIJNS4_10MMA_TraitsINS4_19SM100_MMA_F8F6F4_SSEJSH_SH_fSE_SE_NS4_17integral_constantINS4_4UMMA5MajorELSP_0EEESQ_NSN_INSO_7ScaleInELSR_0EEESS_EEEEEENS4_6LayoutISC_NS5_IJNSA_ILi0EEESW_SW_EEEEENS5_IJNS4_10UnderscoreESZ_SZ_EEEEENS4_13SM90_TMA_LOADENS4_14ComposedLayoutINS4_7SwizzleILi3ELi4ELi3EEENS4_18smem_ptr_flag_bitsILi8EEENSV_INS5_IJNSA_ILi8EEESF_EEENS5_IJSF_SB_EEEEEEEvNS4_8identityES12_S1C_vS1D_EENS_8epilogue10collective18CollectiveEpilogueINS1F_23Sm100TmaWarpSpecializedILi1ELi1ELi32ELb0ELb0EEEJSG_NS5_IJNSV_ISE_SB_EES1K_EEESH_SI_SH_SI_NS1F_6fusion15FusionCallbacksIS1J_NS1M_17LinearCombinationISH_fSH_fLNS_15FloatRoundStyleE2EEESG_S1L_JEEENS4_5SM1004TMEM4LOAD26SM100_TMEM_LOAD_16dp32b32xES12_NS13_INS14_ILi2ELi4ELi3EEES17_NSV_INS5_IJS18_SE_EEENS5_IJSE_SB_EEEEEEENS4_39AutoVectorizingCopyWithAssumedAlignmentILi128EEENS4_14SM90_TMA_STOREES20_S22_S22_EEEvvEEEEvNT_6ParamsE,"aw",@nobits
	.sectionflags	@""
	.align	16
	.zero		1024


//--------------------- .nv.shared.reserved.0     --------------------------
	.section	.nv.shared.reserved.0,"aw",@nobits
	.weak		__nv_reservedSMEM_offset_0_alias
	.size		__nv_reservedSMEM_offset_0_alias, 0, 64
	.other		__nv_reservedSMEM_offset_0_alias,@"STO_CUDA_RESERVED_SHARED STV_DEFAULT"
__nv_reservedSMEM_offset_0_alias:
	.zero		0
.nv.shared.reserved.0:
	.zero		64
	.weak		__nv_reservedSMEM_tcgen05_partition
	.type		__nv_reservedSMEM_tcgen05_partition,@object
	.size		__nv_reservedSMEM_tcgen05_partition,(.L_0 - __nv_reservedSMEM_tcgen05_partition)
__nv_reservedSMEM_tcgen05_partition:
	.zero		32
.L_0:


//--------------------- .nv.global                --------------------------
	.section	.nv.global,"aw",@nobits
.nv.global:
	.type		_ZN39_INTERNAL_cdcde732_4_k_cu_9bd22228_81274cute1_E,@object
	.size		_ZN39_INTERNAL_cdcde732_4_k_cu_9bd22228_81274cute1_E,(_ZN39_INTERNAL_cdcde732_4_k_cu_9bd22228_81274cuda3std3__45__cpo6cbeginE - _ZN39_INTERNAL_cdcde732_4_k_cu_9bd22228_81274cute1_E)
_ZN39_INTERNAL_cdcde732_4_k_cu_9bd22228_81274cute1_E:
	.zero		1
	.type		_ZN39_INTERNAL_cdcde732_4_k_cu_9bd22228_81274cuda3std3__45__cpo6cbeginE,@object
	.size		_ZN39_INTERNAL_cdcde732_4_k_cu_9bd22228_81274cuda3std3__45__cpo6cbeginE,(_ZN39_INTERNAL_cdcde732_4_k_cu_9bd22228_81274cuda3std3__48in_placeE - _ZN39_INTERNAL_cdcde732_4_k_cu_9bd22228_81274cuda3std3__45__cpo6cbeginE)
_ZN39_INTERNAL_cdcde732_4_k_cu_9bd22228_81274cuda3std3__45__cpo6cbeginE:
	.zero		1
	.type		_ZN39_INTERNAL_cdcde732_4_k_cu_9bd22228_81274cuda3std3__48in_placeE,@object
	.size		_ZN39_INTERNAL_cdcde732_4_k_cu_9bd22228_81274cuda3std3__48in_placeE,(_ZN39_INTERNAL_cdcde732_4_k_cu_9bd22228_81274cuda3std6ranges3__45__cpo9iter_moveE - _ZN39_INTERNAL_cdcde732_4_k_cu_9bd22228_81274cuda3std3__48in_placeE)
_ZN39_INTERNAL_cdcde732_4_k_cu_9bd22228_81274cuda3std3__48in_placeE:
	.zero		1
	.type		_ZN39_INTERNAL_cdcde732_4_k_cu_9bd22228_81274cuda3std6ranges3__45__cpo9iter_moveE,@object
	.size		_ZN39_INTERNAL_cdcde732_4_k_cu_9bd22228_81274cuda3std6ranges3__45__cpo9iter_moveE,(_ZN39_INTERNAL_cdcde732_4_k_cu_9bd22228_81274cuda3std3__45__cpo5beginE - _ZN39_INTERNAL_cdcde732_4_k_cu_9bd22228_81274cuda3std6ranges3__45__cpo9iter_moveE)
_ZN39_INTERNAL_cdcde732_4_k_cu_9bd22228_81274cuda3std6ranges3__45__cpo9iter_moveE:
	.zero		1
	.type		_ZN39_INTERNAL_cdcde732_4_k_cu_9bd22228_81274cuda3std3__45__cpo5beginE,@object
	.size		_ZN39_INTERNAL_cdcde732_4_k_cu_9bd22228_81274cuda3std3__45__cpo5beginE,(_ZN39_INTERNAL_cdcde732_4_k_cu_9bd22228_81274cuda3std3__441_GLOBAL__N__cdcde732_4_k_cu_9bd22228_81276ignoreE - _ZN39_INTERNAL_cdcde732_4_k_cu_9bd22228_81274cuda3std3__45__cpo5beginE)
_ZN39_INTERNAL_cdcde732_4_k_cu_9bd22228_81274cuda3std3__45__cpo5beginE:
	.zero		1
	.type		_ZN39_INTERNAL_cdcde732_4_k_cu_9bd22228_81274cuda3std3__441_GLOBAL__N__cdcde732_4_k_cu_9bd22228_81276ignoreE,@object
	.size		_ZN39_INTERNAL_cdcde732_4_k_cu_9bd22228_81274cuda3std3__441_GLOBAL__N__cdcde732_4_k_cu_9bd22228_81276ignoreE,(_ZN39_INTERNAL_cdcde732_4_k_cu_9bd22228_81274cute7productE - _ZN39_INTERNAL_cdcde732_4_k_cu_9bd22228_81274cuda3std3__441_GLOBAL__N__cdcde732_4_k_cu_9bd22228_81276ignoreE)
_ZN39_INTERNAL_cdcde732_4_k_cu_9bd22228_81274cuda3std3__441_GLOBAL__N__cdcde732_4_k_cu_9bd22228_81276ignoreE:
	.zero		1
	.type		_ZN39_INTERNAL_cdcde732_4_k_cu_9bd22228_81274cute7productE,@object
	.size		_ZN39_INTERNAL_cdcde732_4_k_cu_9bd22228_81274cute7productE,(_ZN39_INTERNAL_cdcde732_4_k_cu_9bd22228_81274cuda3std3__45__cpo3endE - _ZN39_INTERNAL_cdcde732_4_k_cu_9bd22228_81274cute7productE)
_ZN39_INTERNAL_cdcde732_4_k_cu_9bd22228_81274cute7productE:
	.zero		1
	.type		_ZN39_INTERNAL_cdcde732_4_k_cu_9bd22228_81274cuda3std3__45__cpo3endE,@object
	.size		_ZN39_INTERNAL_cdcde732_4_k_cu_9bd22228_81274cuda3std3__45__cpo3endE,(_ZN39_INTERNAL_cdcde732_4_k_cu_9bd22228_81274cuda3std3__419piecewise_constructE - _ZN39_INTERNAL_cdcde732_4_k_cu_9bd22228_81274cuda3std3__45__cpo3endE)
_ZN39_INTERNAL_cdcde732_4_k_cu_9bd22228_81274cuda3std3__45__cpo3endE:
	.zero		1
	.type		_ZN39_INTERNAL_cdcde732_4_k_cu_9bd22228_81274cuda3std3__419piecewise_constructE,@object
	.size		_ZN39_INTERNAL_cdcde732_4_k_cu_9bd22228_81274cuda3std3__419piecewise_constructE,(_ZN39_INTERNAL_cdcde732_4_k_cu_9bd22228_81274cuda3std3__45__cpo4cendE - _ZN39_INTERNAL_cdcde732_4_k_cu_9bd22228_81274cuda3std3__419piecewise_constructE)
_ZN39_INTERNAL_cdcde732_4_k_cu_9bd22228_81274cuda3std3__419piecewise_constructE:
	.zero		1
	.type		_ZN39_INTERNAL_cdcde732_4_k_cu_9bd22228_81274cuda3std3__45__cpo4cendE,@object
	.size		_ZN39_INTERNAL_cdcde732_4_k_cu_9bd22228_81274cuda3std3__45__cpo4cendE,(_ZN39_INTERNAL_cdcde732_4_k_cu_9bd22228_81274cuda3std6ranges3__45__cpo4swapE - _ZN39_INTERNAL_cdcde732_4_k_cu_9bd22228_81274cuda3std3__45__cpo4cendE)
_ZN39_INTERNAL_cdcde732_4_k_cu_9bd22228_81274cuda3std3__45__cpo4cendE:
	.zero		1
	.type		_ZN39_INTERNAL_cdcde732_4_k_cu_9bd22228_81274cuda3std6ranges3__45__cpo4swapE,@object
	.size		_ZN39_INTERNAL_cdcde732_4_k_cu_9bd22228_81274cuda3std6ranges3__45__cpo4swapE,(.L_10 - _ZN39_INTERNAL_cdcde732_4_k_cu_9bd22228_81274cuda3std6ranges3__45__cpo4swapE)
_ZN39_INTERNAL_cdcde732_4_k_cu_9bd22228_81274cuda3std6ranges3__45__cpo4swapE:
	.zero		1
.L_10:


//--------------------- .nv.constant0._ZN7cutlass13device_kernelINS_4gemm6kernel13GemmUniversalIN4cute5tupleIJiiiiEEENS1_10collective13CollectiveMmaINS1_35MainloopSm100TmaUmmaWarpSpecializedILi5ELi2ELi4ENS5_IJNS4_1CILi1EEESB_SB_EEEEENS5_IJNSA_ILi64EEESE_NSA_ILi128EEEEEENS_12float_e4m3_tENS5_IJlSB_lEEESH_SI_NS4_8TiledMMAINS4_8MMA_AtomIJNS4_10MMA_TraitsINS4_19SM100_MMA_F8F6F4_SSEJSH_SH_fSE_SE_NS4_17integral_constantINS4_4UMMA5MajorELSP_0EEESQ_NSN_INSO_7ScaleInELSR_0EEESS_EEEEEENS4_6LayoutISC_NS5_IJNSA_ILi0EEESW_SW_EEEEENS5_IJNS4_10UnderscoreESZ_SZ_EEEEENS4_13SM90_TMA_LOADENS4_14ComposedLayoutINS4_7SwizzleILi3ELi4ELi3EEENS4_18smem_ptr_flag_bitsILi8EEENSV_INS5_IJNSA_ILi8EEESF_EEENS5_IJSF_SB_EEEEEEEvNS4_8identityES12_S1C_vS1D_EENS_8epilogue10collective18CollectiveEpilogueINS1F_23Sm100TmaWarpSpecializedILi1ELi1ELi32ELb0ELb0EEEJSG_NS5_IJNSV_ISE_SB_EES1K_EEESH_SI_SH_SI_NS1F_6fusion15FusionCallbacksIS1J_NS1M_17LinearCombinationISH_fSH_fLNS_15FloatRoundStyleE2EEESG_S1L_JEEENS4_5SM1004TMEM4LOAD26SM100_TMEM_LOAD_16dp32b32xES12_NS13_INS14_ILi2ELi4ELi3EEES17_NSV_INS5_IJS18_SE_EEENS5_IJSE_SB_EEEEEEENS4_39AutoVectorizingCopyWithAssumedAlignmentILi128EEENS4_14SM90_TMA_STOREES20_S22_S22_EEEvvEEEEvNT_6ParamsE --------------------------
	.section	.nv.constant0._ZN7cutlass13device_kernelINS_4gemm6kernel13GemmUniversalIN4cute5tupleIJiiiiEEENS1_10collective13CollectiveMmaINS1_35MainloopSm100TmaUmmaWarpSpecializedILi5ELi2ELi4ENS5_IJNS4_1CILi1EEESB_SB_EEEEENS5_IJNSA_ILi64EEESE_NSA_ILi128EEEEEENS_12float_e4m3_tENS5_IJlSB_lEEESH_SI_NS4_8TiledMMAINS4_8MMA_AtomIJNS4_10MMA_TraitsINS4_19SM100_MMA_F8F6F4_SSEJSH_SH_fSE_SE_NS4_17integral_constantINS4_4UMMA5MajorELSP_0EEESQ_NSN_INSO_7ScaleInELSR_0EEESS_EEEEEENS4_6LayoutISC_NS5_IJNSA_ILi0EEESW_SW_EEEEENS5_IJNS4_10UnderscoreESZ_SZ_EEEEENS4_13SM90_TMA_LOADENS4_14ComposedLayoutINS4_7SwizzleILi3ELi4ELi3EEENS4_18smem_ptr_flag_bitsILi8EEENSV_INS5_IJNSA_ILi8EEESF_EEENS5_IJSF_SB_EEEEEEEvNS4_8identityES12_S1C_vS1D_EENS_8epilogue10collective18CollectiveEpilogueINS1F_23Sm100TmaWarpSpecializedILi1ELi1ELi32ELb0ELb0EEEJSG_NS5_IJNSV_ISE_SB_EES1K_EEESH_SI_SH_SI_NS1F_6fusion15FusionCallbacksIS1J_NS1M_17LinearCombinationISH_fSH_fLNS_15FloatRoundStyleE2EEESG_S1L_JEEENS4_5SM1004TMEM4LOAD26SM100_TMEM_LOAD_16dp32b32xES12_NS13_INS14_ILi2ELi4ELi3EEES17_NSV_INS5_IJS18_SE_EEENS5_IJSE_SB_EEEEEEENS4_39AutoVectorizingCopyWithAssumedAlignmentILi128EEENS4_14SM90_TMA_STOREES20_S22_S22_EEEvvEEEEvNT_6ParamsE,"a",@progbits
	.sectionflags	@""
	.align	4
.nv.constant0._ZN7cutlass13device_kernelINS_4gemm6kernel13GemmUniversalIN4cute5tupleIJiiiiEEENS1_10collective13CollectiveMmaINS1_35MainloopSm100TmaUmmaWarpSpecializedILi5ELi2ELi4ENS5_IJNS4_1CILi1EEESB_SB_EEEEENS5_IJNSA_ILi64EEESE_NSA_ILi128EEEEEENS_12float_e4m3_tENS5_IJlSB_lEEESH_SI_NS4_8TiledMMAINS4_8MMA_AtomIJNS4_10MMA_TraitsINS4_19SM100_MMA_F8F6F4_SSEJSH_SH_fSE_SE_NS4_17integral_constantINS4_4UMMA5MajorELSP_0EEESQ_NSN_INSO_7ScaleInELSR_0EEESS_EEEEEENS4_6LayoutISC_NS5_IJNSA_ILi0EEESW_SW_EEEEENS5_IJNS4_10UnderscoreESZ_SZ_EEEEENS4_13SM90_TMA_LOADENS4_14ComposedLayoutINS4_7SwizzleILi3ELi4ELi3EEENS4_18smem_ptr_flag_bitsILi8EEENSV_INS5_IJNSA_ILi8EEESF_EEENS5_IJSF_SB_EEEEEEEvNS4_8identityES12_S1C_vS1D_EENS_8epilogue10collective18CollectiveEpilogueINS1F_23Sm100TmaWarpSpecializedILi1ELi1ELi32ELb0ELb0EEEJSG_NS5_IJNSV_ISE_SB_EES1K_EEESH_SI_SH_SI_NS1F_6fusion15FusionCallbacksIS1J_NS1M_17LinearCombinationISH_fSH_fLNS_15FloatRoundStyleE2EEESG_S1L_JEEENS4_5SM1004TMEM4LOAD26SM100_TMEM_LOAD_16dp32b32xES12_NS13_INS14_ILi2ELi4ELi3EEES17_NSV_INS5_IJS18_SE_EEENS5_IJSE_SB_EEEEEEENS4_39AutoVectorizingCopyWithAssumedAlignmentILi128EEENS4_14SM90_TMA_STOREES20_S22_S22_EEEvvEEEEvNT_6ParamsE:
	.zero		2944


//--------------------- SYMBOLS --------------------------

	.type		.nv.reservedSmem.offset0,@object
	.size		.nv.reservedSmem.offset0,0x4
	.type		.nv.reservedSmem.cap,@object
	.size		.nv.reservedSmem.cap,0x4
	.type		__assertfail,@function
